//
// Generated by NVIDIA NVVM Compiler
//
// Compiler Build ID: CL-36424714
// Cuda compilation tools, release 13.0, V13.0.88
// Based on NVVM 20.0.0
//

.version 9.0
.target sm_100
.address_size 64

	// .globl	_Z6kerneljjjjjjjjjjmPhPjS0_

.visible .entry _Z6kerneljjjjjjjjjjmPhPjS0_(
	.param .u32 _Z6kerneljjjjjjjjjjmPhPjS0__param_0,
	.param .u32 _Z6kerneljjjjjjjjjjmPhPjS0__param_1,
	.param .u32 _Z6kerneljjjjjjjjjjmPhPjS0__param_2,
	.param .u32 _Z6kerneljjjjjjjjjjmPhPjS0__param_3,
	.param .u32 _Z6kerneljjjjjjjjjjmPhPjS0__param_4,
	.param .u32 _Z6kerneljjjjjjjjjjmPhPjS0__param_5,
	.param .u32 _Z6kerneljjjjjjjjjjmPhPjS0__param_6,
	.param .u32 _Z6kerneljjjjjjjjjjmPhPjS0__param_7,
	.param .u32 _Z6kerneljjjjjjjjjjmPhPjS0__param_8,
	.param .u32 _Z6kerneljjjjjjjjjjmPhPjS0__param_9,
	.param .u64 _Z6kerneljjjjjjjjjjmPhPjS0__param_10,
	.param .u64 .ptr .align 1 _Z6kerneljjjjjjjjjjmPhPjS0__param_11,
	.param .u64 .ptr .align 1 _Z6kerneljjjjjjjjjjmPhPjS0__param_12,
	.param .u64 .ptr .align 1 _Z6kerneljjjjjjjjjjmPhPjS0__param_13
)
{
	.reg .pred 	%p<8>;
	.reg .b16 	%rs<12>;
	.reg .b32 	%r<3467>;
	.reg .b64 	%rd<38>;

	ld.param.u32 	%r20, [_Z6kerneljjjjjjjjjjmPhPjS0__param_0];
	ld.param.u32 	%r21, [_Z6kerneljjjjjjjjjjmPhPjS0__param_1];
	ld.param.u32 	%r22, [_Z6kerneljjjjjjjjjjmPhPjS0__param_2];
	ld.param.u32 	%r23, [_Z6kerneljjjjjjjjjjmPhPjS0__param_3];
	ld.param.u32 	%r24, [_Z6kerneljjjjjjjjjjmPhPjS0__param_4];
	ld.param.u32 	%r25, [_Z6kerneljjjjjjjjjjmPhPjS0__param_5];
	ld.param.u32 	%r26, [_Z6kerneljjjjjjjjjjmPhPjS0__param_6];
	ld.param.u32 	%r29, [_Z6kerneljjjjjjjjjjmPhPjS0__param_7];
	ld.param.u32 	%r27, [_Z6kerneljjjjjjjjjjmPhPjS0__param_8];
	ld.param.u32 	%r28, [_Z6kerneljjjjjjjjjjmPhPjS0__param_9];
	ld.param.u64 	%rd10, [_Z6kerneljjjjjjjjjjmPhPjS0__param_10];
	ld.param.u64 	%rd11, [_Z6kerneljjjjjjjjjjmPhPjS0__param_12];
	ld.param.u64 	%rd12, [_Z6kerneljjjjjjjjjjmPhPjS0__param_13];
	cvta.to.global.u64 	%rd1, %rd12;
	cvta.to.global.u64 	%rd2, %rd11;
	mov.u32 	%r30, %ctaid.x;
	and.b32  	%r31, %r30, 255;
	mov.u32 	%r32, %ctaid.y;
	shl.b32 	%r33, %r32, 8;
	and.b32  	%r34, %r33, 65280;
	or.b32  	%r35, %r31, %r34;
	mov.u32 	%r36, %ctaid.z;
	shl.b32 	%r37, %r36, 16;
	mov.u32 	%r38, %tid.x;
	shl.b32 	%r39, %r38, 24;
	and.b32  	%r40, %r37, 16711680;
	or.b32  	%r41, %r35, %r40;
	or.b32  	%r42, %r41, %r39;
	cvt.u64.u32 	%rd13, %r42;
	mov.u32 	%r43, %tid.y;
	cvt.u64.u32 	%rd14, %r43;
	shl.b64 	%rd15, %rd14, 40;
	and.b64  	%rd16, %rd15, 280375465082880;
	or.b64  	%rd17, %rd16, %rd13;
	add.s64 	%rd18, %rd10, %rd17;
	add.s64 	%rd36, %rd18, 549755813888;
	xor.b32  	%r44, %r26, %r25;
	and.b32  	%r45, %r44, %r24;
	xor.b32  	%r46, %r45, %r26;
	add.s32 	%r47, %r46, %r29;
	add.s32 	%r1, %r47, 1925078388;
	or.b32  	%r48, %r22, %r21;
	and.b32  	%r49, %r48, %r20;
	and.b32  	%r50, %r22, %r21;
	or.b32  	%r2, %r49, %r50;
	xor.b32  	%r3, %r25, %r24;
	or.b32  	%r4, %r21, %r20;
	and.b32  	%r5, %r21, %r20;
	add.s32 	%r6, %r27, 264347078;
	mov.b16 	%rs10, 65;
$L__BB0_1:
	mov.u16 	%rs1, %rs10;
	mov.b16 	%rs11, 65;
	cvt.u64.u16 	%rd23, %rs1;
	shl.b64 	%rd24, %rd23, 48;
	and.b64  	%rd25, %rd24, 71776119061217280;
$L__BB0_2:
	mov.u16 	%rs2, %rs11;
	mov.u64 	%rd5, %rd36;
	and.b64  	%rd19, %rd5, 281474976710655;
	cvt.u64.u16 	%rd20, %rs2;
	shl.b64 	%rd21, %rd20, 56;
	or.b64  	%rd22, %rd21, %rd19;
	or.b64  	%rd36, %rd22, %rd25;
	mov.b64 	{%r2331, %r384}, %rd36;
	mov.b32 	%r2274, 6;
	// begin inline asm
	shf.r.wrap.b32 %r51, %r24, %r24, %r2274;
	// end inline asm
	mov.b32 	%r2278, 11;
	// begin inline asm
	shf.r.wrap.b32 %r55, %r24, %r24, %r2278;
	// end inline asm
	xor.b32  	%r2332, %r55, %r51;
	mov.b32 	%r2282, 25;
	// begin inline asm
	shf.r.wrap.b32 %r59, %r24, %r24, %r2282;
	// end inline asm
	xor.b32  	%r2333, %r2332, %r59;
	cvt.u32.u64 	%r360, %rd5;
	add.s32 	%r2334, %r2333, %r1;
	add.s32 	%r2335, %r2334, %r360;
	mov.b32 	%r2322, 2;
	// begin inline asm
	shf.r.wrap.b32 %r63, %r20, %r20, %r2322;
	// end inline asm
	mov.b32 	%r2326, 13;
	// begin inline asm
	shf.r.wrap.b32 %r67, %r20, %r20, %r2326;
	// end inline asm
	xor.b32  	%r2336, %r67, %r63;
	mov.b32 	%r2330, 22;
	// begin inline asm
	shf.r.wrap.b32 %r71, %r20, %r20, %r2330;
	// end inline asm
	xor.b32  	%r2337, %r2336, %r71;
	add.s32 	%r85, %r2335, %r23;
	add.s32 	%r2338, %r2335, %r2;
	add.s32 	%r97, %r2338, %r2337;
	// begin inline asm
	shf.r.wrap.b32 %r75, %r85, %r85, %r2274;
	// end inline asm
	// begin inline asm
	shf.r.wrap.b32 %r79, %r85, %r85, %r2278;
	// end inline asm
	xor.b32  	%r2339, %r79, %r75;
	// begin inline asm
	shf.r.wrap.b32 %r83, %r85, %r85, %r2282;
	// end inline asm
	xor.b32  	%r2340, %r2339, %r83;
	and.b32  	%r2341, %r3, %r85;
	xor.b32  	%r2342, %r2341, %r25;
	add.s32 	%r2343, %r2342, %r26;
	add.s32 	%r2344, %r2343, %r2340;
	add.s32 	%r2345, %r2344, %r384;
	add.s32 	%r2346, %r2345, -2132889090;
	// begin inline asm
	shf.r.wrap.b32 %r87, %r97, %r97, %r2322;
	// end inline asm
	// begin inline asm
	shf.r.wrap.b32 %r91, %r97, %r97, %r2326;
	// end inline asm
	xor.b32  	%r2347, %r91, %r87;
	// begin inline asm
	shf.r.wrap.b32 %r95, %r97, %r97, %r2330;
	// end inline asm
	xor.b32  	%r2348, %r2347, %r95;
	and.b32  	%r2349, %r4, %r97;
	or.b32  	%r2350, %r2349, %r5;
	add.s32 	%r109, %r2346, %r22;
	add.s32 	%r2351, %r2346, %r2350;
	add.s32 	%r121, %r2351, %r2348;
	// begin inline asm
	shf.r.wrap.b32 %r99, %r109, %r109, %r2274;
	// end inline asm
	// begin inline asm
	shf.r.wrap.b32 %r103, %r109, %r109, %r2278;
	// end inline asm
	xor.b32  	%r2352, %r103, %r99;
	// begin inline asm
	shf.r.wrap.b32 %r107, %r109, %r109, %r2282;
	// end inline asm
	xor.b32  	%r2353, %r2352, %r107;
	xor.b32  	%r2354, %r24, %r85;
	and.b32  	%r2355, %r2354, %r109;
	xor.b32  	%r2356, %r2355, %r24;
	add.s32 	%r2357, %r2356, %r25;
	add.s32 	%r2358, %r2357, %r2353;
	add.s32 	%r2359, %r2358, -1680079193;
	// begin inline asm
	shf.r.wrap.b32 %r111, %r121, %r121, %r2322;
	// end inline asm
	// begin inline asm
	shf.r.wrap.b32 %r115, %r121, %r121, %r2326;
	// end inline asm
	xor.b32  	%r2360, %r115, %r111;
	// begin inline asm
	shf.r.wrap.b32 %r119, %r121, %r121, %r2330;
	// end inline asm
	xor.b32  	%r2361, %r2360, %r119;
	or.b32  	%r2362, %r20, %r97;
	and.b32  	%r2363, %r2362, %r121;
	and.b32  	%r2364, %r20, %r97;
	or.b32  	%r2365, %r2363, %r2364;
	add.s32 	%r133, %r2359, %r21;
	add.s32 	%r2366, %r2359, %r2365;
	add.s32 	%r145, %r2366, %r2361;
	// begin inline asm
	shf.r.wrap.b32 %r123, %r133, %r133, %r2274;
	// end inline asm
	// begin inline asm
	shf.r.wrap.b32 %r127, %r133, %r133, %r2278;
	// end inline asm
	xor.b32  	%r2367, %r127, %r123;
	// begin inline asm
	shf.r.wrap.b32 %r131, %r133, %r133, %r2282;
	// end inline asm
	xor.b32  	%r2368, %r2367, %r131;
	xor.b32  	%r2369, %r85, %r109;
	and.b32  	%r2370, %r2369, %r133;
	xor.b32  	%r2371, %r2370, %r85;
	add.s32 	%r2372, %r2371, %r24;
	add.s32 	%r2373, %r2372, %r2368;
	add.s32 	%r2374, %r2373, -1046744276;
	// begin inline asm
	shf.r.wrap.b32 %r135, %r145, %r145, %r2322;
	// end inline asm
	// begin inline asm
	shf.r.wrap.b32 %r139, %r145, %r145, %r2326;
	// end inline asm
	xor.b32  	%r2375, %r139, %r135;
	// begin inline asm
	shf.r.wrap.b32 %r143, %r145, %r145, %r2330;
	// end inline asm
	xor.b32  	%r2376, %r2375, %r143;
	or.b32  	%r2377, %r97, %r121;
	and.b32  	%r2378, %r2377, %r145;
	and.b32  	%r2379, %r97, %r121;
	or.b32  	%r2380, %r2378, %r2379;
	add.s32 	%r1189, %r2374, %r20;
	add.s32 	%r2381, %r2374, %r2380;
	add.s32 	%r1201, %r2381, %r2376;
	mov.b32 	%r480, -1101233041;
	mov.b32 	%r2286, 17;
	// begin inline asm
	shf.r.wrap.b32 %r147, %r480, %r480, %r2286;
	// end inline asm
	mov.b32 	%r2290, 19;
	// begin inline asm
	shf.r.wrap.b32 %r151, %r480, %r480, %r2290;
	// end inline asm
	xor.b32  	%r2382, %r151, %r147;
	mov.b32 	%r2305, 0;
	mov.b32 	%r2294, 10;
	// begin inline asm
	shf.r.wrap.b32 %r155, %r480, %r2305, %r2294;
	// end inline asm
	xor.b32  	%r2383, %r2382, %r155;
	add.s32 	%r2384, %r2383, %r360;
	mov.b32 	%r168, 793274696;
	mov.b32 	%r2298, 7;
	// begin inline asm
	shf.r.wrap.b32 %r159, %r168, %r168, %r2298;
	// end inline asm
	mov.b32 	%r2302, 18;
	// begin inline asm
	shf.r.wrap.b32 %r163, %r168, %r168, %r2302;
	// end inline asm
	xor.b32  	%r2385, %r163, %r159;
	mov.b32 	%r2306, 3;
	// begin inline asm
	shf.r.wrap.b32 %r167, %r168, %r2305, %r2306;
	// end inline asm
	xor.b32  	%r2386, %r2385, %r167;
	add.s32 	%r2387, %r2384, %r2386;
	add.s32 	%r528, %r2387, 1919241573;
	// begin inline asm
	shf.r.wrap.b32 %r171, %r27, %r27, %r2286;
	// end inline asm
	// begin inline asm
	shf.r.wrap.b32 %r175, %r27, %r27, %r2290;
	// end inline asm
	xor.b32  	%r2388, %r175, %r171;
	// begin inline asm
	shf.r.wrap.b32 %r179, %r27, %r2305, %r2294;
	// end inline asm
	xor.b32  	%r2389, %r2388, %r179;
	add.s32 	%r2390, %r2389, %r384;
	mov.b32 	%r192, 1311721577;
	// begin inline asm
	shf.r.wrap.b32 %r183, %r192, %r192, %r2298;
	// end inline asm
	// begin inline asm
	shf.r.wrap.b32 %r187, %r192, %r192, %r2302;
	// end inline asm
	xor.b32  	%r2391, %r187, %r183;
	// begin inline asm
	shf.r.wrap.b32 %r191, %r192, %r2305, %r2306;
	// end inline asm
	xor.b32  	%r2392, %r2391, %r191;
	add.s32 	%r2393, %r2390, %r2392;
	add.s32 	%r552, %r2393, 793274696;
	// begin inline asm
	shf.r.wrap.b32 %r195, %r528, %r528, %r2286;
	// end inline asm
	// begin inline asm
	shf.r.wrap.b32 %r199, %r528, %r528, %r2290;
	// end inline asm
	xor.b32  	%r2394, %r199, %r195;
	// begin inline asm
	shf.r.wrap.b32 %r203, %r528, %r2305, %r2294;
	// end inline asm
	xor.b32  	%r2395, %r2394, %r203;
	mov.b32 	%r216, 1097622904;
	// begin inline asm
	shf.r.wrap.b32 %r207, %r216, %r216, %r2298;
	// end inline asm
	// begin inline asm
	shf.r.wrap.b32 %r211, %r216, %r216, %r2302;
	// end inline asm
	xor.b32  	%r2396, %r211, %r207;
	// begin inline asm
	shf.r.wrap.b32 %r215, %r216, %r2305, %r2306;
	// end inline asm
	xor.b32  	%r2397, %r2396, %r215;
	add.s32 	%r2398, %r2395, %r2397;
	add.s32 	%r576, %r2398, 1311721577;
	// begin inline asm
	shf.r.wrap.b32 %r219, %r552, %r552, %r2286;
	// end inline asm
	// begin inline asm
	shf.r.wrap.b32 %r223, %r552, %r552, %r2290;
	// end inline asm
	xor.b32  	%r2399, %r223, %r219;
	// begin inline asm
	shf.r.wrap.b32 %r227, %r552, %r2305, %r2294;
	// end inline asm
	xor.b32  	%r2400, %r2399, %r227;
	mov.b32 	%r240, 791819591;
	// begin inline asm
	shf.r.wrap.b32 %r231, %r240, %r240, %r2298;
	// end inline asm
	// begin inline asm
	shf.r.wrap.b32 %r235, %r240, %r240, %r2302;
	// end inline asm
	xor.b32  	%r2401, %r235, %r231;
	// begin inline asm
	shf.r.wrap.b32 %r239, %r240, %r2305, %r2306;
	// end inline asm
	xor.b32  	%r2402, %r2401, %r239;
	add.s32 	%r2403, %r2400, %r2402;
	add.s32 	%r268, %r2403, 1097623344;
	// begin inline asm
	shf.r.wrap.b32 %r243, %r576, %r576, %r2286;
	// end inline asm
	// begin inline asm
	shf.r.wrap.b32 %r247, %r576, %r576, %r2290;
	// end inline asm
	xor.b32  	%r2404, %r247, %r243;
	// begin inline asm
	shf.r.wrap.b32 %r251, %r576, %r2305, %r2294;
	// end inline asm
	xor.b32  	%r2405, %r2404, %r251;
	mov.b32 	%r264, 1215508306;
	// begin inline asm
	shf.r.wrap.b32 %r255, %r264, %r264, %r2298;
	// end inline asm
	// begin inline asm
	shf.r.wrap.b32 %r259, %r264, %r264, %r2302;
	// end inline asm
	xor.b32  	%r2406, %r259, %r255;
	// begin inline asm
	shf.r.wrap.b32 %r263, %r264, %r2305, %r2306;
	// end inline asm
	xor.b32  	%r2407, %r2406, %r263;
	add.s32 	%r2408, %r2405, %r2407;
	add.s32 	%r292, %r2408, -39015293;
	// begin inline asm
	shf.r.wrap.b32 %r267, %r268, %r268, %r2286;
	// end inline asm
	// begin inline asm
	shf.r.wrap.b32 %r271, %r268, %r268, %r2290;
	// end inline asm
	xor.b32  	%r2409, %r271, %r267;
	// begin inline asm
	shf.r.wrap.b32 %r275, %r268, %r2305, %r2294;
	// end inline asm
	xor.b32  	%r2410, %r2409, %r275;
	mov.b32 	%r288, 1415066672;
	// begin inline asm
	shf.r.wrap.b32 %r279, %r288, %r288, %r2298;
	// end inline asm
	// begin inline asm
	shf.r.wrap.b32 %r283, %r288, %r288, %r2302;
	// end inline asm
	xor.b32  	%r2411, %r283, %r279;
	// begin inline asm
	shf.r.wrap.b32 %r287, %r288, %r2305, %r2306;
	// end inline asm
	xor.b32  	%r2412, %r2411, %r287;
	add.s32 	%r2413, %r2410, %r2412;
	add.s32 	%r316, %r2413, 114275265;
	// begin inline asm
	shf.r.wrap.b32 %r291, %r292, %r292, %r2286;
	// end inline asm
	// begin inline asm
	shf.r.wrap.b32 %r295, %r292, %r292, %r2290;
	// end inline asm
	xor.b32  	%r2414, %r295, %r291;
	// begin inline asm
	shf.r.wrap.b32 %r299, %r292, %r2305, %r2294;
	// end inline asm
	xor.b32  	%r2415, %r2414, %r299;
	add.s32 	%r2416, %r2415, %r27;
	mov.b32 	%r312, 959459120;
	// begin inline asm
	shf.r.wrap.b32 %r303, %r312, %r312, %r2298;
	// end inline asm
	// begin inline asm
	shf.r.wrap.b32 %r307, %r312, %r312, %r2302;
	// end inline asm
	xor.b32  	%r2417, %r307, %r303;
	// begin inline asm
	shf.r.wrap.b32 %r311, %r312, %r2305, %r2306;
	// end inline asm
	xor.b32  	%r2418, %r2417, %r311;
	add.s32 	%r2419, %r2416, %r2418;
	add.s32 	%r672, %r2419, 1415066672;
	// begin inline asm
	shf.r.wrap.b32 %r315, %r316, %r316, %r2286;
	// end inline asm
	// begin inline asm
	shf.r.wrap.b32 %r319, %r316, %r316, %r2290;
	// end inline asm
	xor.b32  	%r2420, %r319, %r315;
	// begin inline asm
	shf.r.wrap.b32 %r323, %r316, %r2305, %r2294;
	// end inline asm
	xor.b32  	%r2421, %r2420, %r323;
	add.s32 	%r2422, %r2421, %r528;
	// begin inline asm
	shf.r.wrap.b32 %r327, %r28, %r28, %r2298;
	// end inline asm
	// begin inline asm
	shf.r.wrap.b32 %r331, %r28, %r28, %r2302;
	// end inline asm
	xor.b32  	%r2423, %r331, %r327;
	// begin inline asm
	shf.r.wrap.b32 %r335, %r28, %r2305, %r2306;
	// end inline asm
	xor.b32  	%r2424, %r2423, %r335;
	add.s32 	%r2425, %r2422, %r2424;
	add.s32 	%r696, %r2425, 959459120;
	// begin inline asm
	shf.r.wrap.b32 %r339, %r672, %r672, %r2286;
	// end inline asm
	// begin inline asm
	shf.r.wrap.b32 %r343, %r672, %r672, %r2290;
	// end inline asm
	xor.b32  	%r2426, %r343, %r339;
	// begin inline asm
	shf.r.wrap.b32 %r347, %r672, %r2305, %r2294;
	// end inline asm
	xor.b32  	%r2427, %r2426, %r347;
	add.s32 	%r2428, %r2427, %r552;
	// begin inline asm
	shf.r.wrap.b32 %r351, %r360, %r360, %r2298;
	// end inline asm
	// begin inline asm
	shf.r.wrap.b32 %r355, %r360, %r360, %r2302;
	// end inline asm
	xor.b32  	%r2429, %r355, %r351;
	// begin inline asm
	shf.r.wrap.b32 %r359, %r360, %r2305, %r2306;
	// end inline asm
	xor.b32  	%r2430, %r2429, %r359;
	add.s32 	%r2431, %r2428, %r2430;
	add.s32 	%r720, %r2431, %r28;
	// begin inline asm
	shf.r.wrap.b32 %r363, %r696, %r696, %r2286;
	// end inline asm
	// begin inline asm
	shf.r.wrap.b32 %r367, %r696, %r696, %r2290;
	// end inline asm
	xor.b32  	%r2432, %r367, %r363;
	// begin inline asm
	shf.r.wrap.b32 %r371, %r696, %r2305, %r2294;
	// end inline asm
	xor.b32  	%r2433, %r2432, %r371;
	add.s32 	%r2434, %r2433, %r576;
	// begin inline asm
	shf.r.wrap.b32 %r375, %r384, %r384, %r2298;
	// end inline asm
	// begin inline asm
	shf.r.wrap.b32 %r379, %r384, %r384, %r2302;
	// end inline asm
	xor.b32  	%r2435, %r379, %r375;
	// begin inline asm
	shf.r.wrap.b32 %r383, %r384, %r2305, %r2306;
	// end inline asm
	xor.b32  	%r2436, %r2435, %r383;
	add.s32 	%r2437, %r2434, %r2436;
	add.s32 	%r744, %r2437, %r360;
	// begin inline asm
	shf.r.wrap.b32 %r387, %r720, %r720, %r2286;
	// end inline asm
	// begin inline asm
	shf.r.wrap.b32 %r391, %r720, %r720, %r2290;
	// end inline asm
	xor.b32  	%r2438, %r391, %r387;
	// begin inline asm
	shf.r.wrap.b32 %r395, %r720, %r2305, %r2294;
	// end inline asm
	xor.b32  	%r2439, %r2438, %r395;
	add.s32 	%r2440, %r2439, %r268;
	// begin inline asm
	shf.r.wrap.b32 %r399, %r2305, %r2305, %r2298;
	// end inline asm
	// begin inline asm
	shf.r.wrap.b32 %r403, %r2305, %r2305, %r2302;
	// end inline asm
	xor.b32  	%r2441, %r403, %r399;
	// begin inline asm
	shf.r.wrap.b32 %r407, %r2305, %r2305, %r2306;
	// end inline asm
	xor.b32  	%r2442, %r2441, %r407;
	add.s32 	%r2443, %r2440, %r2442;
	add.s32 	%r768, %r2443, %r384;
	// begin inline asm
	shf.r.wrap.b32 %r411, %r744, %r744, %r2286;
	// end inline asm
	// begin inline asm
	shf.r.wrap.b32 %r415, %r744, %r744, %r2290;
	// end inline asm
	xor.b32  	%r2444, %r415, %r411;
	// begin inline asm
	shf.r.wrap.b32 %r419, %r744, %r2305, %r2294;
	// end inline asm
	xor.b32  	%r2445, %r2444, %r419;
	add.s32 	%r2446, %r2445, %r292;
	mov.b32 	%r432, 440;
	// begin inline asm
	shf.r.wrap.b32 %r423, %r432, %r432, %r2298;
	// end inline asm
	// begin inline asm
	shf.r.wrap.b32 %r427, %r432, %r432, %r2302;
	// end inline asm
	xor.b32  	%r2447, %r427, %r423;
	// begin inline asm
	shf.r.wrap.b32 %r431, %r432, %r2305, %r2306;
	// end inline asm
	xor.b32  	%r2448, %r2447, %r431;
	add.s32 	%r792, %r2446, %r2448;
	// begin inline asm
	shf.r.wrap.b32 %r435, %r768, %r768, %r2286;
	// end inline asm
	// begin inline asm
	shf.r.wrap.b32 %r439, %r768, %r768, %r2290;
	// end inline asm
	xor.b32  	%r2449, %r439, %r435;
	// begin inline asm
	shf.r.wrap.b32 %r443, %r768, %r2305, %r2294;
	// end inline asm
	xor.b32  	%r2450, %r2449, %r443;
	add.s32 	%r2451, %r2450, %r316;
	mov.b32 	%r456, -830834884;
	// begin inline asm
	shf.r.wrap.b32 %r447, %r456, %r456, %r2298;
	// end inline asm
	// begin inline asm
	shf.r.wrap.b32 %r451, %r456, %r456, %r2302;
	// end inline asm
	xor.b32  	%r2452, %r451, %r447;
	// begin inline asm
	shf.r.wrap.b32 %r455, %r456, %r2305, %r2306;
	// end inline asm
	xor.b32  	%r2453, %r2452, %r455;
	add.s32 	%r2454, %r2451, %r2453;
	add.s32 	%r816, %r2454, 440;
	// begin inline asm
	shf.r.wrap.b32 %r459, %r792, %r792, %r2286;
	// end inline asm
	// begin inline asm
	shf.r.wrap.b32 %r463, %r792, %r792, %r2290;
	// end inline asm
	xor.b32  	%r2455, %r463, %r459;
	// begin inline asm
	shf.r.wrap.b32 %r467, %r792, %r2305, %r2294;
	// end inline asm
	xor.b32  	%r2456, %r2455, %r467;
	add.s32 	%r2457, %r2456, %r672;
	// begin inline asm
	shf.r.wrap.b32 %r471, %r480, %r480, %r2298;
	// end inline asm
	// begin inline asm
	shf.r.wrap.b32 %r475, %r480, %r480, %r2302;
	// end inline asm
	xor.b32  	%r2458, %r475, %r471;
	// begin inline asm
	shf.r.wrap.b32 %r479, %r480, %r2305, %r2306;
	// end inline asm
	xor.b32  	%r2459, %r2458, %r479;
	add.s32 	%r2460, %r2457, %r2459;
	add.s32 	%r840, %r2460, -830834884;
	// begin inline asm
	shf.r.wrap.b32 %r483, %r816, %r816, %r2286;
	// end inline asm
	// begin inline asm
	shf.r.wrap.b32 %r487, %r816, %r816, %r2290;
	// end inline asm
	xor.b32  	%r2461, %r487, %r483;
	// begin inline asm
	shf.r.wrap.b32 %r491, %r816, %r2305, %r2294;
	// end inline asm
	xor.b32  	%r2462, %r2461, %r491;
	add.s32 	%r2463, %r2462, %r696;
	// begin inline asm
	shf.r.wrap.b32 %r495, %r27, %r27, %r2298;
	// end inline asm
	// begin inline asm
	shf.r.wrap.b32 %r499, %r27, %r27, %r2302;
	// end inline asm
	xor.b32  	%r2464, %r499, %r495;
	// begin inline asm
	shf.r.wrap.b32 %r503, %r27, %r2305, %r2306;
	// end inline asm
	xor.b32  	%r2465, %r2464, %r503;
	add.s32 	%r2466, %r2463, %r2465;
	add.s32 	%r864, %r2466, -1101233041;
	// begin inline asm
	shf.r.wrap.b32 %r507, %r840, %r840, %r2286;
	// end inline asm
	// begin inline asm
	shf.r.wrap.b32 %r511, %r840, %r840, %r2290;
	// end inline asm
	xor.b32  	%r2467, %r511, %r507;
	// begin inline asm
	shf.r.wrap.b32 %r515, %r840, %r2305, %r2294;
	// end inline asm
	xor.b32  	%r2468, %r2467, %r515;
	add.s32 	%r2469, %r2468, %r720;
	// begin inline asm
	shf.r.wrap.b32 %r519, %r528, %r528, %r2298;
	// end inline asm
	// begin inline asm
	shf.r.wrap.b32 %r523, %r528, %r528, %r2302;
	// end inline asm
	xor.b32  	%r2470, %r523, %r519;
	// begin inline asm
	shf.r.wrap.b32 %r527, %r528, %r2305, %r2306;
	// end inline asm
	xor.b32  	%r2471, %r2470, %r527;
	add.s32 	%r2472, %r2469, %r2471;
	add.s32 	%r888, %r2472, %r27;
	// begin inline asm
	shf.r.wrap.b32 %r531, %r864, %r864, %r2286;
	// end inline asm
	// begin inline asm
	shf.r.wrap.b32 %r535, %r864, %r864, %r2290;
	// end inline asm
	xor.b32  	%r2473, %r535, %r531;
	// begin inline asm
	shf.r.wrap.b32 %r539, %r864, %r2305, %r2294;
	// end inline asm
	xor.b32  	%r2474, %r2473, %r539;
	add.s32 	%r2475, %r2474, %r744;
	// begin inline asm
	shf.r.wrap.b32 %r543, %r552, %r552, %r2298;
	// end inline asm
	// begin inline asm
	shf.r.wrap.b32 %r547, %r552, %r552, %r2302;
	// end inline asm
	xor.b32  	%r2476, %r547, %r543;
	// begin inline asm
	shf.r.wrap.b32 %r551, %r552, %r2305, %r2306;
	// end inline asm
	xor.b32  	%r2477, %r2476, %r551;
	add.s32 	%r2478, %r2475, %r2477;
	add.s32 	%r912, %r2478, %r528;
	// begin inline asm
	shf.r.wrap.b32 %r555, %r888, %r888, %r2286;
	// end inline asm
	// begin inline asm
	shf.r.wrap.b32 %r559, %r888, %r888, %r2290;
	// end inline asm
	xor.b32  	%r2479, %r559, %r555;
	// begin inline asm
	shf.r.wrap.b32 %r563, %r888, %r2305, %r2294;
	// end inline asm
	xor.b32  	%r2480, %r2479, %r563;
	add.s32 	%r2481, %r2480, %r768;
	// begin inline asm
	shf.r.wrap.b32 %r567, %r576, %r576, %r2298;
	// end inline asm
	// begin inline asm
	shf.r.wrap.b32 %r571, %r576, %r576, %r2302;
	// end inline asm
	xor.b32  	%r2482, %r571, %r567;
	// begin inline asm
	shf.r.wrap.b32 %r575, %r576, %r2305, %r2306;
	// end inline asm
	xor.b32  	%r2483, %r2482, %r575;
	add.s32 	%r2484, %r2481, %r2483;
	add.s32 	%r936, %r2484, %r552;
	// begin inline asm
	shf.r.wrap.b32 %r579, %r912, %r912, %r2286;
	// end inline asm
	// begin inline asm
	shf.r.wrap.b32 %r583, %r912, %r912, %r2290;
	// end inline asm
	xor.b32  	%r2485, %r583, %r579;
	// begin inline asm
	shf.r.wrap.b32 %r587, %r912, %r2305, %r2294;
	// end inline asm
	xor.b32  	%r2486, %r2485, %r587;
	add.s32 	%r2487, %r2486, %r792;
	// begin inline asm
	shf.r.wrap.b32 %r591, %r268, %r268, %r2298;
	// end inline asm
	// begin inline asm
	shf.r.wrap.b32 %r595, %r268, %r268, %r2302;
	// end inline asm
	xor.b32  	%r2488, %r595, %r591;
	// begin inline asm
	shf.r.wrap.b32 %r599, %r268, %r2305, %r2306;
	// end inline asm
	xor.b32  	%r2489, %r2488, %r599;
	add.s32 	%r2490, %r2487, %r2489;
	add.s32 	%r960, %r2490, %r576;
	// begin inline asm
	shf.r.wrap.b32 %r603, %r936, %r936, %r2286;
	// end inline asm
	// begin inline asm
	shf.r.wrap.b32 %r607, %r936, %r936, %r2290;
	// end inline asm
	xor.b32  	%r2491, %r607, %r603;
	// begin inline asm
	shf.r.wrap.b32 %r611, %r936, %r2305, %r2294;
	// end inline asm
	xor.b32  	%r2492, %r2491, %r611;
	add.s32 	%r2493, %r2492, %r816;
	// begin inline asm
	shf.r.wrap.b32 %r615, %r292, %r292, %r2298;
	// end inline asm
	// begin inline asm
	shf.r.wrap.b32 %r619, %r292, %r292, %r2302;
	// end inline asm
	xor.b32  	%r2494, %r619, %r615;
	// begin inline asm
	shf.r.wrap.b32 %r623, %r292, %r2305, %r2306;
	// end inline asm
	xor.b32  	%r2495, %r2494, %r623;
	add.s32 	%r2496, %r2493, %r2495;
	add.s32 	%r984, %r2496, %r268;
	// begin inline asm
	shf.r.wrap.b32 %r627, %r960, %r960, %r2286;
	// end inline asm
	// begin inline asm
	shf.r.wrap.b32 %r631, %r960, %r960, %r2290;
	// end inline asm
	xor.b32  	%r2497, %r631, %r627;
	// begin inline asm
	shf.r.wrap.b32 %r635, %r960, %r2305, %r2294;
	// end inline asm
	xor.b32  	%r2498, %r2497, %r635;
	add.s32 	%r2499, %r2498, %r840;
	// begin inline asm
	shf.r.wrap.b32 %r639, %r316, %r316, %r2298;
	// end inline asm
	// begin inline asm
	shf.r.wrap.b32 %r643, %r316, %r316, %r2302;
	// end inline asm
	xor.b32  	%r2500, %r643, %r639;
	// begin inline asm
	shf.r.wrap.b32 %r647, %r316, %r2305, %r2306;
	// end inline asm
	xor.b32  	%r2501, %r2500, %r647;
	add.s32 	%r2502, %r2499, %r2501;
	add.s32 	%r1008, %r2502, %r292;
	// begin inline asm
	shf.r.wrap.b32 %r651, %r984, %r984, %r2286;
	// end inline asm
	// begin inline asm
	shf.r.wrap.b32 %r655, %r984, %r984, %r2290;
	// end inline asm
	xor.b32  	%r2503, %r655, %r651;
	// begin inline asm
	shf.r.wrap.b32 %r659, %r984, %r2305, %r2294;
	// end inline asm
	xor.b32  	%r2504, %r2503, %r659;
	add.s32 	%r2505, %r2504, %r864;
	// begin inline asm
	shf.r.wrap.b32 %r663, %r672, %r672, %r2298;
	// end inline asm
	// begin inline asm
	shf.r.wrap.b32 %r667, %r672, %r672, %r2302;
	// end inline asm
	xor.b32  	%r2506, %r667, %r663;
	// begin inline asm
	shf.r.wrap.b32 %r671, %r672, %r2305, %r2306;
	// end inline asm
	xor.b32  	%r2507, %r2506, %r671;
	add.s32 	%r2508, %r2505, %r2507;
	add.s32 	%r1032, %r2508, %r316;
	// begin inline asm
	shf.r.wrap.b32 %r675, %r1008, %r1008, %r2286;
	// end inline asm
	// begin inline asm
	shf.r.wrap.b32 %r679, %r1008, %r1008, %r2290;
	// end inline asm
	xor.b32  	%r2509, %r679, %r675;
	// begin inline asm
	shf.r.wrap.b32 %r683, %r1008, %r2305, %r2294;
	// end inline asm
	xor.b32  	%r2510, %r2509, %r683;
	add.s32 	%r2511, %r2510, %r888;
	// begin inline asm
	shf.r.wrap.b32 %r687, %r696, %r696, %r2298;
	// end inline asm
	// begin inline asm
	shf.r.wrap.b32 %r691, %r696, %r696, %r2302;
	// end inline asm
	xor.b32  	%r2512, %r691, %r687;
	// begin inline asm
	shf.r.wrap.b32 %r695, %r696, %r2305, %r2306;
	// end inline asm
	xor.b32  	%r2513, %r2512, %r695;
	add.s32 	%r2514, %r2511, %r2513;
	add.s32 	%r1056, %r2514, %r672;
	// begin inline asm
	shf.r.wrap.b32 %r699, %r1032, %r1032, %r2286;
	// end inline asm
	// begin inline asm
	shf.r.wrap.b32 %r703, %r1032, %r1032, %r2290;
	// end inline asm
	xor.b32  	%r2515, %r703, %r699;
	// begin inline asm
	shf.r.wrap.b32 %r707, %r1032, %r2305, %r2294;
	// end inline asm
	xor.b32  	%r2516, %r2515, %r707;
	add.s32 	%r2517, %r2516, %r912;
	// begin inline asm
	shf.r.wrap.b32 %r711, %r720, %r720, %r2298;
	// end inline asm
	// begin inline asm
	shf.r.wrap.b32 %r715, %r720, %r720, %r2302;
	// end inline asm
	xor.b32  	%r2518, %r715, %r711;
	// begin inline asm
	shf.r.wrap.b32 %r719, %r720, %r2305, %r2306;
	// end inline asm
	xor.b32  	%r2519, %r2518, %r719;
	add.s32 	%r2520, %r2517, %r2519;
	add.s32 	%r1080, %r2520, %r696;
	// begin inline asm
	shf.r.wrap.b32 %r723, %r1056, %r1056, %r2286;
	// end inline asm
	// begin inline asm
	shf.r.wrap.b32 %r727, %r1056, %r1056, %r2290;
	// end inline asm
	xor.b32  	%r2521, %r727, %r723;
	// begin inline asm
	shf.r.wrap.b32 %r731, %r1056, %r2305, %r2294;
	// end inline asm
	xor.b32  	%r2522, %r2521, %r731;
	add.s32 	%r2523, %r2522, %r936;
	// begin inline asm
	shf.r.wrap.b32 %r735, %r744, %r744, %r2298;
	// end inline asm
	// begin inline asm
	shf.r.wrap.b32 %r739, %r744, %r744, %r2302;
	// end inline asm
	xor.b32  	%r2524, %r739, %r735;
	// begin inline asm
	shf.r.wrap.b32 %r743, %r744, %r2305, %r2306;
	// end inline asm
	xor.b32  	%r2525, %r2524, %r743;
	add.s32 	%r2526, %r2523, %r2525;
	add.s32 	%r1104, %r2526, %r720;
	// begin inline asm
	shf.r.wrap.b32 %r747, %r1080, %r1080, %r2286;
	// end inline asm
	// begin inline asm
	shf.r.wrap.b32 %r751, %r1080, %r1080, %r2290;
	// end inline asm
	xor.b32  	%r2527, %r751, %r747;
	// begin inline asm
	shf.r.wrap.b32 %r755, %r1080, %r2305, %r2294;
	// end inline asm
	xor.b32  	%r2528, %r2527, %r755;
	add.s32 	%r2529, %r2528, %r960;
	// begin inline asm
	shf.r.wrap.b32 %r759, %r768, %r768, %r2298;
	// end inline asm
	// begin inline asm
	shf.r.wrap.b32 %r763, %r768, %r768, %r2302;
	// end inline asm
	xor.b32  	%r2530, %r763, %r759;
	// begin inline asm
	shf.r.wrap.b32 %r767, %r768, %r2305, %r2306;
	// end inline asm
	xor.b32  	%r2531, %r2530, %r767;
	add.s32 	%r2532, %r2529, %r2531;
	add.s32 	%r1128, %r2532, %r744;
	// begin inline asm
	shf.r.wrap.b32 %r771, %r1104, %r1104, %r2286;
	// end inline asm
	// begin inline asm
	shf.r.wrap.b32 %r775, %r1104, %r1104, %r2290;
	// end inline asm
	xor.b32  	%r2533, %r775, %r771;
	// begin inline asm
	shf.r.wrap.b32 %r779, %r1104, %r2305, %r2294;
	// end inline asm
	xor.b32  	%r2534, %r2533, %r779;
	add.s32 	%r2535, %r2534, %r984;
	// begin inline asm
	shf.r.wrap.b32 %r783, %r792, %r792, %r2298;
	// end inline asm
	// begin inline asm
	shf.r.wrap.b32 %r787, %r792, %r792, %r2302;
	// end inline asm
	xor.b32  	%r2536, %r787, %r783;
	// begin inline asm
	shf.r.wrap.b32 %r791, %r792, %r2305, %r2306;
	// end inline asm
	xor.b32  	%r2537, %r2536, %r791;
	add.s32 	%r2538, %r2535, %r2537;
	add.s32 	%r1152, %r2538, %r768;
	// begin inline asm
	shf.r.wrap.b32 %r795, %r1128, %r1128, %r2286;
	// end inline asm
	// begin inline asm
	shf.r.wrap.b32 %r799, %r1128, %r1128, %r2290;
	// end inline asm
	xor.b32  	%r2539, %r799, %r795;
	// begin inline asm
	shf.r.wrap.b32 %r803, %r1128, %r2305, %r2294;
	// end inline asm
	xor.b32  	%r2540, %r2539, %r803;
	add.s32 	%r2541, %r2540, %r1008;
	// begin inline asm
	shf.r.wrap.b32 %r807, %r816, %r816, %r2298;
	// end inline asm
	// begin inline asm
	shf.r.wrap.b32 %r811, %r816, %r816, %r2302;
	// end inline asm
	xor.b32  	%r2542, %r811, %r807;
	// begin inline asm
	shf.r.wrap.b32 %r815, %r816, %r2305, %r2306;
	// end inline asm
	xor.b32  	%r2543, %r2542, %r815;
	add.s32 	%r2544, %r2541, %r2543;
	add.s32 	%r1176, %r2544, %r792;
	// begin inline asm
	shf.r.wrap.b32 %r819, %r1152, %r1152, %r2286;
	// end inline asm
	// begin inline asm
	shf.r.wrap.b32 %r823, %r1152, %r1152, %r2290;
	// end inline asm
	xor.b32  	%r2545, %r823, %r819;
	// begin inline asm
	shf.r.wrap.b32 %r827, %r1152, %r2305, %r2294;
	// end inline asm
	xor.b32  	%r2546, %r2545, %r827;
	add.s32 	%r2547, %r2546, %r1032;
	// begin inline asm
	shf.r.wrap.b32 %r831, %r840, %r840, %r2298;
	// end inline asm
	// begin inline asm
	shf.r.wrap.b32 %r835, %r840, %r840, %r2302;
	// end inline asm
	xor.b32  	%r2548, %r835, %r831;
	// begin inline asm
	shf.r.wrap.b32 %r839, %r840, %r2305, %r2306;
	// end inline asm
	xor.b32  	%r2549, %r2548, %r839;
	add.s32 	%r2550, %r2547, %r2549;
	add.s32 	%r2304, %r2550, %r816;
	// begin inline asm
	shf.r.wrap.b32 %r843, %r1176, %r1176, %r2286;
	// end inline asm
	// begin inline asm
	shf.r.wrap.b32 %r847, %r1176, %r1176, %r2290;
	// end inline asm
	xor.b32  	%r2551, %r847, %r843;
	// begin inline asm
	shf.r.wrap.b32 %r851, %r1176, %r2305, %r2294;
	// end inline asm
	xor.b32  	%r2552, %r2551, %r851;
	add.s32 	%r2553, %r2552, %r1056;
	// begin inline asm
	shf.r.wrap.b32 %r855, %r864, %r864, %r2298;
	// end inline asm
	// begin inline asm
	shf.r.wrap.b32 %r859, %r864, %r864, %r2302;
	// end inline asm
	xor.b32  	%r2554, %r859, %r855;
	// begin inline asm
	shf.r.wrap.b32 %r863, %r864, %r2305, %r2306;
	// end inline asm
	xor.b32  	%r2555, %r2554, %r863;
	add.s32 	%r2556, %r2553, %r2555;
	add.s32 	%r900, %r2556, %r840;
	// begin inline asm
	shf.r.wrap.b32 %r867, %r2304, %r2304, %r2286;
	// end inline asm
	// begin inline asm
	shf.r.wrap.b32 %r871, %r2304, %r2304, %r2290;
	// end inline asm
	xor.b32  	%r2557, %r871, %r867;
	// begin inline asm
	shf.r.wrap.b32 %r875, %r2304, %r2305, %r2294;
	// end inline asm
	xor.b32  	%r2558, %r2557, %r875;
	add.s32 	%r2559, %r2558, %r1080;
	// begin inline asm
	shf.r.wrap.b32 %r879, %r888, %r888, %r2298;
	// end inline asm
	// begin inline asm
	shf.r.wrap.b32 %r883, %r888, %r888, %r2302;
	// end inline asm
	xor.b32  	%r2560, %r883, %r879;
	// begin inline asm
	shf.r.wrap.b32 %r887, %r888, %r2305, %r2306;
	// end inline asm
	xor.b32  	%r2561, %r2560, %r887;
	add.s32 	%r2562, %r2559, %r2561;
	add.s32 	%r924, %r2562, %r864;
	// begin inline asm
	shf.r.wrap.b32 %r891, %r900, %r900, %r2286;
	// end inline asm
	// begin inline asm
	shf.r.wrap.b32 %r895, %r900, %r900, %r2290;
	// end inline asm
	xor.b32  	%r2563, %r895, %r891;
	// begin inline asm
	shf.r.wrap.b32 %r899, %r900, %r2305, %r2294;
	// end inline asm
	xor.b32  	%r2564, %r2563, %r899;
	add.s32 	%r2565, %r2564, %r1104;
	// begin inline asm
	shf.r.wrap.b32 %r903, %r912, %r912, %r2298;
	// end inline asm
	// begin inline asm
	shf.r.wrap.b32 %r907, %r912, %r912, %r2302;
	// end inline asm
	xor.b32  	%r2566, %r907, %r903;
	// begin inline asm
	shf.r.wrap.b32 %r911, %r912, %r2305, %r2306;
	// end inline asm
	xor.b32  	%r2567, %r2566, %r911;
	add.s32 	%r2568, %r2565, %r2567;
	add.s32 	%r948, %r2568, %r888;
	// begin inline asm
	shf.r.wrap.b32 %r915, %r924, %r924, %r2286;
	// end inline asm
	// begin inline asm
	shf.r.wrap.b32 %r919, %r924, %r924, %r2290;
	// end inline asm
	xor.b32  	%r2569, %r919, %r915;
	// begin inline asm
	shf.r.wrap.b32 %r923, %r924, %r2305, %r2294;
	// end inline asm
	xor.b32  	%r2570, %r2569, %r923;
	add.s32 	%r2571, %r2570, %r1128;
	// begin inline asm
	shf.r.wrap.b32 %r927, %r936, %r936, %r2298;
	// end inline asm
	// begin inline asm
	shf.r.wrap.b32 %r931, %r936, %r936, %r2302;
	// end inline asm
	xor.b32  	%r2572, %r931, %r927;
	// begin inline asm
	shf.r.wrap.b32 %r935, %r936, %r2305, %r2306;
	// end inline asm
	xor.b32  	%r2573, %r2572, %r935;
	add.s32 	%r2574, %r2571, %r2573;
	add.s32 	%r972, %r2574, %r912;
	// begin inline asm
	shf.r.wrap.b32 %r939, %r948, %r948, %r2286;
	// end inline asm
	// begin inline asm
	shf.r.wrap.b32 %r943, %r948, %r948, %r2290;
	// end inline asm
	xor.b32  	%r2575, %r943, %r939;
	// begin inline asm
	shf.r.wrap.b32 %r947, %r948, %r2305, %r2294;
	// end inline asm
	xor.b32  	%r2576, %r2575, %r947;
	add.s32 	%r2577, %r2576, %r1152;
	// begin inline asm
	shf.r.wrap.b32 %r951, %r960, %r960, %r2298;
	// end inline asm
	// begin inline asm
	shf.r.wrap.b32 %r955, %r960, %r960, %r2302;
	// end inline asm
	xor.b32  	%r2578, %r955, %r951;
	// begin inline asm
	shf.r.wrap.b32 %r959, %r960, %r2305, %r2306;
	// end inline asm
	xor.b32  	%r2579, %r2578, %r959;
	add.s32 	%r2580, %r2577, %r2579;
	add.s32 	%r996, %r2580, %r936;
	// begin inline asm
	shf.r.wrap.b32 %r963, %r972, %r972, %r2286;
	// end inline asm
	// begin inline asm
	shf.r.wrap.b32 %r967, %r972, %r972, %r2290;
	// end inline asm
	xor.b32  	%r2581, %r967, %r963;
	// begin inline asm
	shf.r.wrap.b32 %r971, %r972, %r2305, %r2294;
	// end inline asm
	xor.b32  	%r2582, %r2581, %r971;
	add.s32 	%r2583, %r2582, %r1176;
	// begin inline asm
	shf.r.wrap.b32 %r975, %r984, %r984, %r2298;
	// end inline asm
	// begin inline asm
	shf.r.wrap.b32 %r979, %r984, %r984, %r2302;
	// end inline asm
	xor.b32  	%r2584, %r979, %r975;
	// begin inline asm
	shf.r.wrap.b32 %r983, %r984, %r2305, %r2306;
	// end inline asm
	xor.b32  	%r2585, %r2584, %r983;
	add.s32 	%r2586, %r2583, %r2585;
	add.s32 	%r1020, %r2586, %r960;
	// begin inline asm
	shf.r.wrap.b32 %r987, %r996, %r996, %r2286;
	// end inline asm
	// begin inline asm
	shf.r.wrap.b32 %r991, %r996, %r996, %r2290;
	// end inline asm
	xor.b32  	%r2587, %r991, %r987;
	// begin inline asm
	shf.r.wrap.b32 %r995, %r996, %r2305, %r2294;
	// end inline asm
	xor.b32  	%r2588, %r2587, %r995;
	add.s32 	%r2589, %r2588, %r2304;
	// begin inline asm
	shf.r.wrap.b32 %r999, %r1008, %r1008, %r2298;
	// end inline asm
	// begin inline asm
	shf.r.wrap.b32 %r1003, %r1008, %r1008, %r2302;
	// end inline asm
	xor.b32  	%r2590, %r1003, %r999;
	// begin inline asm
	shf.r.wrap.b32 %r1007, %r1008, %r2305, %r2306;
	// end inline asm
	xor.b32  	%r2591, %r2590, %r1007;
	add.s32 	%r2592, %r2589, %r2591;
	add.s32 	%r1044, %r2592, %r984;
	// begin inline asm
	shf.r.wrap.b32 %r1011, %r1020, %r1020, %r2286;
	// end inline asm
	// begin inline asm
	shf.r.wrap.b32 %r1015, %r1020, %r1020, %r2290;
	// end inline asm
	xor.b32  	%r2593, %r1015, %r1011;
	// begin inline asm
	shf.r.wrap.b32 %r1019, %r1020, %r2305, %r2294;
	// end inline asm
	xor.b32  	%r2594, %r2593, %r1019;
	add.s32 	%r2595, %r2594, %r900;
	// begin inline asm
	shf.r.wrap.b32 %r1023, %r1032, %r1032, %r2298;
	// end inline asm
	// begin inline asm
	shf.r.wrap.b32 %r1027, %r1032, %r1032, %r2302;
	// end inline asm
	xor.b32  	%r2596, %r1027, %r1023;
	// begin inline asm
	shf.r.wrap.b32 %r1031, %r1032, %r2305, %r2306;
	// end inline asm
	xor.b32  	%r2597, %r2596, %r1031;
	add.s32 	%r2598, %r2595, %r2597;
	add.s32 	%r1068, %r2598, %r1008;
	// begin inline asm
	shf.r.wrap.b32 %r1035, %r1044, %r1044, %r2286;
	// end inline asm
	// begin inline asm
	shf.r.wrap.b32 %r1039, %r1044, %r1044, %r2290;
	// end inline asm
	xor.b32  	%r2599, %r1039, %r1035;
	// begin inline asm
	shf.r.wrap.b32 %r1043, %r1044, %r2305, %r2294;
	// end inline asm
	xor.b32  	%r2600, %r2599, %r1043;
	add.s32 	%r2601, %r2600, %r924;
	// begin inline asm
	shf.r.wrap.b32 %r1047, %r1056, %r1056, %r2298;
	// end inline asm
	// begin inline asm
	shf.r.wrap.b32 %r1051, %r1056, %r1056, %r2302;
	// end inline asm
	xor.b32  	%r2602, %r1051, %r1047;
	// begin inline asm
	shf.r.wrap.b32 %r1055, %r1056, %r2305, %r2306;
	// end inline asm
	xor.b32  	%r2603, %r2602, %r1055;
	add.s32 	%r2604, %r2601, %r2603;
	add.s32 	%r1092, %r2604, %r1032;
	// begin inline asm
	shf.r.wrap.b32 %r1059, %r1068, %r1068, %r2286;
	// end inline asm
	// begin inline asm
	shf.r.wrap.b32 %r1063, %r1068, %r1068, %r2290;
	// end inline asm
	xor.b32  	%r2605, %r1063, %r1059;
	// begin inline asm
	shf.r.wrap.b32 %r1067, %r1068, %r2305, %r2294;
	// end inline asm
	xor.b32  	%r2606, %r2605, %r1067;
	add.s32 	%r2607, %r2606, %r948;
	// begin inline asm
	shf.r.wrap.b32 %r1071, %r1080, %r1080, %r2298;
	// end inline asm
	// begin inline asm
	shf.r.wrap.b32 %r1075, %r1080, %r1080, %r2302;
	// end inline asm
	xor.b32  	%r2608, %r1075, %r1071;
	// begin inline asm
	shf.r.wrap.b32 %r1079, %r1080, %r2305, %r2306;
	// end inline asm
	xor.b32  	%r2609, %r2608, %r1079;
	add.s32 	%r2610, %r2607, %r2609;
	add.s32 	%r1116, %r2610, %r1056;
	// begin inline asm
	shf.r.wrap.b32 %r1083, %r1092, %r1092, %r2286;
	// end inline asm
	// begin inline asm
	shf.r.wrap.b32 %r1087, %r1092, %r1092, %r2290;
	// end inline asm
	xor.b32  	%r2611, %r1087, %r1083;
	// begin inline asm
	shf.r.wrap.b32 %r1091, %r1092, %r2305, %r2294;
	// end inline asm
	xor.b32  	%r2612, %r2611, %r1091;
	add.s32 	%r2613, %r2612, %r972;
	// begin inline asm
	shf.r.wrap.b32 %r1095, %r1104, %r1104, %r2298;
	// end inline asm
	// begin inline asm
	shf.r.wrap.b32 %r1099, %r1104, %r1104, %r2302;
	// end inline asm
	xor.b32  	%r2614, %r1099, %r1095;
	// begin inline asm
	shf.r.wrap.b32 %r1103, %r1104, %r2305, %r2306;
	// end inline asm
	xor.b32  	%r2615, %r2614, %r1103;
	add.s32 	%r2616, %r2613, %r2615;
	add.s32 	%r1140, %r2616, %r1080;
	// begin inline asm
	shf.r.wrap.b32 %r1107, %r1116, %r1116, %r2286;
	// end inline asm
	// begin inline asm
	shf.r.wrap.b32 %r1111, %r1116, %r1116, %r2290;
	// end inline asm
	xor.b32  	%r2617, %r1111, %r1107;
	// begin inline asm
	shf.r.wrap.b32 %r1115, %r1116, %r2305, %r2294;
	// end inline asm
	xor.b32  	%r2618, %r2617, %r1115;
	add.s32 	%r2619, %r2618, %r996;
	// begin inline asm
	shf.r.wrap.b32 %r1119, %r1128, %r1128, %r2298;
	// end inline asm
	// begin inline asm
	shf.r.wrap.b32 %r1123, %r1128, %r1128, %r2302;
	// end inline asm
	xor.b32  	%r2620, %r1123, %r1119;
	// begin inline asm
	shf.r.wrap.b32 %r1127, %r1128, %r2305, %r2306;
	// end inline asm
	xor.b32  	%r2621, %r2620, %r1127;
	add.s32 	%r2622, %r2619, %r2621;
	add.s32 	%r1164, %r2622, %r1104;
	// begin inline asm
	shf.r.wrap.b32 %r1131, %r1140, %r1140, %r2286;
	// end inline asm
	// begin inline asm
	shf.r.wrap.b32 %r1135, %r1140, %r1140, %r2290;
	// end inline asm
	xor.b32  	%r2623, %r1135, %r1131;
	// begin inline asm
	shf.r.wrap.b32 %r1139, %r1140, %r2305, %r2294;
	// end inline asm
	xor.b32  	%r2624, %r2623, %r1139;
	add.s32 	%r2625, %r2624, %r1020;
	// begin inline asm
	shf.r.wrap.b32 %r1143, %r1152, %r1152, %r2298;
	// end inline asm
	// begin inline asm
	shf.r.wrap.b32 %r1147, %r1152, %r1152, %r2302;
	// end inline asm
	xor.b32  	%r2626, %r1147, %r1143;
	// begin inline asm
	shf.r.wrap.b32 %r1151, %r1152, %r2305, %r2306;
	// end inline asm
	xor.b32  	%r2627, %r2626, %r1151;
	add.s32 	%r2628, %r2625, %r2627;
	add.s32 	%r2292, %r2628, %r1128;
	// begin inline asm
	shf.r.wrap.b32 %r1155, %r1164, %r1164, %r2286;
	// end inline asm
	// begin inline asm
	shf.r.wrap.b32 %r1159, %r1164, %r1164, %r2290;
	// end inline asm
	xor.b32  	%r2629, %r1159, %r1155;
	// begin inline asm
	shf.r.wrap.b32 %r1163, %r1164, %r2305, %r2294;
	// end inline asm
	xor.b32  	%r2630, %r2629, %r1163;
	add.s32 	%r2631, %r2630, %r1044;
	// begin inline asm
	shf.r.wrap.b32 %r1167, %r1176, %r1176, %r2298;
	// end inline asm
	// begin inline asm
	shf.r.wrap.b32 %r1171, %r1176, %r1176, %r2302;
	// end inline asm
	xor.b32  	%r2632, %r1171, %r1167;
	// begin inline asm
	shf.r.wrap.b32 %r1175, %r1176, %r2305, %r2306;
	// end inline asm
	xor.b32  	%r2633, %r2632, %r1175;
	add.s32 	%r2634, %r2631, %r2633;
	add.s32 	%r10, %r2634, %r1152;
	// begin inline asm
	shf.r.wrap.b32 %r1179, %r1189, %r1189, %r2274;
	// end inline asm
	// begin inline asm
	shf.r.wrap.b32 %r1183, %r1189, %r1189, %r2278;
	// end inline asm
	xor.b32  	%r2635, %r1183, %r1179;
	// begin inline asm
	shf.r.wrap.b32 %r1187, %r1189, %r1189, %r2282;
	// end inline asm
	xor.b32  	%r2636, %r2635, %r1187;
	xor.b32  	%r2637, %r109, %r133;
	and.b32  	%r2638, %r2637, %r1189;
	xor.b32  	%r2639, %r2638, %r109;
	add.s32 	%r2640, %r2639, %r85;
	add.s32 	%r2641, %r2640, %r2636;
	add.s32 	%r2642, %r2641, -1290411779;
	// begin inline asm
	shf.r.wrap.b32 %r1191, %r1201, %r1201, %r2322;
	// end inline asm
	// begin inline asm
	shf.r.wrap.b32 %r1195, %r1201, %r1201, %r2326;
	// end inline asm
	xor.b32  	%r2643, %r1195, %r1191;
	// begin inline asm
	shf.r.wrap.b32 %r1199, %r1201, %r1201, %r2330;
	// end inline asm
	xor.b32  	%r2644, %r2643, %r1199;
	or.b32  	%r2645, %r121, %r145;
	and.b32  	%r2646, %r2645, %r1201;
	and.b32  	%r2647, %r121, %r145;
	or.b32  	%r2648, %r2646, %r2647;
	add.s32 	%r1213, %r2642, %r97;
	add.s32 	%r2649, %r2642, %r2648;
	add.s32 	%r1225, %r2649, %r2644;
	// begin inline asm
	shf.r.wrap.b32 %r1203, %r1213, %r1213, %r2274;
	// end inline asm
	// begin inline asm
	shf.r.wrap.b32 %r1207, %r1213, %r1213, %r2278;
	// end inline asm
	xor.b32  	%r2650, %r1207, %r1203;
	// begin inline asm
	shf.r.wrap.b32 %r1211, %r1213, %r1213, %r2282;
	// end inline asm
	xor.b32  	%r2651, %r2650, %r1211;
	xor.b32  	%r2652, %r133, %r1189;
	and.b32  	%r2653, %r2652, %r1213;
	xor.b32  	%r2654, %r2653, %r133;
	add.s32 	%r2655, %r2654, %r109;
	add.s32 	%r2656, %r2655, %r2651;
	add.s32 	%r2657, %r2656, -1373975563;
	// begin inline asm
	shf.r.wrap.b32 %r1215, %r1225, %r1225, %r2322;
	// end inline asm
	// begin inline asm
	shf.r.wrap.b32 %r1219, %r1225, %r1225, %r2326;
	// end inline asm
	xor.b32  	%r2658, %r1219, %r1215;
	// begin inline asm
	shf.r.wrap.b32 %r1223, %r1225, %r1225, %r2330;
	// end inline asm
	xor.b32  	%r2659, %r2658, %r1223;
	or.b32  	%r2660, %r145, %r1201;
	and.b32  	%r2661, %r2660, %r1225;
	and.b32  	%r2662, %r145, %r1201;
	or.b32  	%r2663, %r2661, %r2662;
	add.s32 	%r1237, %r2657, %r121;
	add.s32 	%r2664, %r2657, %r2663;
	add.s32 	%r1249, %r2664, %r2659;
	// begin inline asm
	shf.r.wrap.b32 %r1227, %r1237, %r1237, %r2274;
	// end inline asm
	// begin inline asm
	shf.r.wrap.b32 %r1231, %r1237, %r1237, %r2278;
	// end inline asm
	xor.b32  	%r2665, %r1231, %r1227;
	// begin inline asm
	shf.r.wrap.b32 %r1235, %r1237, %r1237, %r2282;
	// end inline asm
	xor.b32  	%r2666, %r2665, %r1235;
	xor.b32  	%r2667, %r1189, %r1213;
	and.b32  	%r2668, %r2667, %r1237;
	xor.b32  	%r2669, %r2668, %r1189;
	add.s32 	%r2670, %r2669, %r133;
	add.s32 	%r2671, %r2670, %r2666;
	add.s32 	%r2672, %r2671, %r6;
	// begin inline asm
	shf.r.wrap.b32 %r1239, %r1249, %r1249, %r2322;
	// end inline asm
	// begin inline asm
	shf.r.wrap.b32 %r1243, %r1249, %r1249, %r2326;
	// end inline asm
	xor.b32  	%r2673, %r1243, %r1239;
	// begin inline asm
	shf.r.wrap.b32 %r1247, %r1249, %r1249, %r2330;
	// end inline asm
	xor.b32  	%r2674, %r2673, %r1247;
	or.b32  	%r2675, %r1201, %r1225;
	and.b32  	%r2676, %r2675, %r1249;
	and.b32  	%r2677, %r1201, %r1225;
	or.b32  	%r2678, %r2676, %r2677;
	add.s32 	%r1261, %r2672, %r145;
	add.s32 	%r2679, %r2672, %r2678;
	add.s32 	%r1273, %r2679, %r2674;
	// begin inline asm
	shf.r.wrap.b32 %r1251, %r1261, %r1261, %r2274;
	// end inline asm
	// begin inline asm
	shf.r.wrap.b32 %r1255, %r1261, %r1261, %r2278;
	// end inline asm
	xor.b32  	%r2680, %r1255, %r1251;
	// begin inline asm
	shf.r.wrap.b32 %r1259, %r1261, %r1261, %r2282;
	// end inline asm
	xor.b32  	%r2681, %r2680, %r1259;
	xor.b32  	%r2682, %r1213, %r1237;
	and.b32  	%r2683, %r2682, %r1261;
	xor.b32  	%r2684, %r2683, %r1213;
	add.s32 	%r2685, %r2684, %r1189;
	add.s32 	%r2686, %r2685, %r2681;
	add.s32 	%r2687, %r2686, %r528;
	add.s32 	%r2688, %r2687, 604807628;
	// begin inline asm
	shf.r.wrap.b32 %r1263, %r1273, %r1273, %r2322;
	// end inline asm
	// begin inline asm
	shf.r.wrap.b32 %r1267, %r1273, %r1273, %r2326;
	// end inline asm
	xor.b32  	%r2689, %r1267, %r1263;
	// begin inline asm
	shf.r.wrap.b32 %r1271, %r1273, %r1273, %r2330;
	// end inline asm
	xor.b32  	%r2690, %r2689, %r1271;
	or.b32  	%r2691, %r1225, %r1249;
	and.b32  	%r2692, %r2691, %r1273;
	and.b32  	%r2693, %r1225, %r1249;
	or.b32  	%r2694, %r2692, %r2693;
	add.s32 	%r1285, %r2688, %r1201;
	add.s32 	%r2695, %r2688, %r2694;
	add.s32 	%r1297, %r2695, %r2690;
	// begin inline asm
	shf.r.wrap.b32 %r1275, %r1285, %r1285, %r2274;
	// end inline asm
	// begin inline asm
	shf.r.wrap.b32 %r1279, %r1285, %r1285, %r2278;
	// end inline asm
	xor.b32  	%r2696, %r1279, %r1275;
	// begin inline asm
	shf.r.wrap.b32 %r1283, %r1285, %r1285, %r2282;
	// end inline asm
	xor.b32  	%r2697, %r2696, %r1283;
	xor.b32  	%r2698, %r1237, %r1261;
	and.b32  	%r2699, %r2698, %r1285;
	xor.b32  	%r2700, %r2699, %r1237;
	add.s32 	%r2701, %r2700, %r1213;
	add.s32 	%r2702, %r2701, %r2697;
	add.s32 	%r2703, %r2702, %r552;
	add.s32 	%r2704, %r2703, 770255983;
	// begin inline asm
	shf.r.wrap.b32 %r1287, %r1297, %r1297, %r2322;
	// end inline asm
	// begin inline asm
	shf.r.wrap.b32 %r1291, %r1297, %r1297, %r2326;
	// end inline asm
	xor.b32  	%r2705, %r1291, %r1287;
	// begin inline asm
	shf.r.wrap.b32 %r1295, %r1297, %r1297, %r2330;
	// end inline asm
	xor.b32  	%r2706, %r2705, %r1295;
	or.b32  	%r2707, %r1249, %r1273;
	and.b32  	%r2708, %r2707, %r1297;
	and.b32  	%r2709, %r1249, %r1273;
	or.b32  	%r2710, %r2708, %r2709;
	add.s32 	%r1309, %r2704, %r1225;
	add.s32 	%r2711, %r2704, %r2710;
	add.s32 	%r1321, %r2711, %r2706;
	// begin inline asm
	shf.r.wrap.b32 %r1299, %r1309, %r1309, %r2274;
	// end inline asm
	// begin inline asm
	shf.r.wrap.b32 %r1303, %r1309, %r1309, %r2278;
	// end inline asm
	xor.b32  	%r2712, %r1303, %r1299;
	// begin inline asm
	shf.r.wrap.b32 %r1307, %r1309, %r1309, %r2282;
	// end inline asm
	xor.b32  	%r2713, %r2712, %r1307;
	xor.b32  	%r2714, %r1261, %r1285;
	and.b32  	%r2715, %r2714, %r1309;
	xor.b32  	%r2716, %r2715, %r1261;
	add.s32 	%r2717, %r2716, %r1237;
	add.s32 	%r2718, %r2717, %r2713;
	add.s32 	%r2719, %r2718, %r576;
	add.s32 	%r2720, %r2719, 1249150122;
	// begin inline asm
	shf.r.wrap.b32 %r1311, %r1321, %r1321, %r2322;
	// end inline asm
	// begin inline asm
	shf.r.wrap.b32 %r1315, %r1321, %r1321, %r2326;
	// end inline asm
	xor.b32  	%r2721, %r1315, %r1311;
	// begin inline asm
	shf.r.wrap.b32 %r1319, %r1321, %r1321, %r2330;
	// end inline asm
	xor.b32  	%r2722, %r2721, %r1319;
	or.b32  	%r2723, %r1273, %r1297;
	and.b32  	%r2724, %r2723, %r1321;
	and.b32  	%r2725, %r1273, %r1297;
	or.b32  	%r2726, %r2724, %r2725;
	add.s32 	%r1333, %r2720, %r1249;
	add.s32 	%r2727, %r2720, %r2726;
	add.s32 	%r1345, %r2727, %r2722;
	// begin inline asm
	shf.r.wrap.b32 %r1323, %r1333, %r1333, %r2274;
	// end inline asm
	// begin inline asm
	shf.r.wrap.b32 %r1327, %r1333, %r1333, %r2278;
	// end inline asm
	xor.b32  	%r2728, %r1327, %r1323;
	// begin inline asm
	shf.r.wrap.b32 %r1331, %r1333, %r1333, %r2282;
	// end inline asm
	xor.b32  	%r2729, %r2728, %r1331;
	xor.b32  	%r2730, %r1285, %r1309;
	and.b32  	%r2731, %r2730, %r1333;
	xor.b32  	%r2732, %r2731, %r1285;
	add.s32 	%r2733, %r2732, %r1261;
	add.s32 	%r2734, %r2733, %r2729;
	add.s32 	%r2735, %r2734, %r268;
	add.s32 	%r2736, %r2735, 1555081692;
	// begin inline asm
	shf.r.wrap.b32 %r1335, %r1345, %r1345, %r2322;
	// end inline asm
	// begin inline asm
	shf.r.wrap.b32 %r1339, %r1345, %r1345, %r2326;
	// end inline asm
	xor.b32  	%r2737, %r1339, %r1335;
	// begin inline asm
	shf.r.wrap.b32 %r1343, %r1345, %r1345, %r2330;
	// end inline asm
	xor.b32  	%r2738, %r2737, %r1343;
	or.b32  	%r2739, %r1297, %r1321;
	and.b32  	%r2740, %r2739, %r1345;
	and.b32  	%r2741, %r1297, %r1321;
	or.b32  	%r2742, %r2740, %r2741;
	add.s32 	%r1357, %r2736, %r1273;
	add.s32 	%r2743, %r2736, %r2742;
	add.s32 	%r1369, %r2743, %r2738;
	// begin inline asm
	shf.r.wrap.b32 %r1347, %r1357, %r1357, %r2274;
	// end inline asm
	// begin inline asm
	shf.r.wrap.b32 %r1351, %r1357, %r1357, %r2278;
	// end inline asm
	xor.b32  	%r2744, %r1351, %r1347;
	// begin inline asm
	shf.r.wrap.b32 %r1355, %r1357, %r1357, %r2282;
	// end inline asm
	xor.b32  	%r2745, %r2744, %r1355;
	xor.b32  	%r2746, %r1309, %r1333;
	and.b32  	%r2747, %r2746, %r1357;
	xor.b32  	%r2748, %r2747, %r1309;
	add.s32 	%r2749, %r2748, %r1285;
	add.s32 	%r2750, %r2749, %r2745;
	add.s32 	%r2751, %r2750, %r292;
	add.s32 	%r2752, %r2751, 1996064986;
	// begin inline asm
	shf.r.wrap.b32 %r1359, %r1369, %r1369, %r2322;
	// end inline asm
	// begin inline asm
	shf.r.wrap.b32 %r1363, %r1369, %r1369, %r2326;
	// end inline asm
	xor.b32  	%r2753, %r1363, %r1359;
	// begin inline asm
	shf.r.wrap.b32 %r1367, %r1369, %r1369, %r2330;
	// end inline asm
	xor.b32  	%r2754, %r2753, %r1367;
	or.b32  	%r2755, %r1321, %r1345;
	and.b32  	%r2756, %r2755, %r1369;
	and.b32  	%r2757, %r1321, %r1345;
	or.b32  	%r2758, %r2756, %r2757;
	add.s32 	%r1381, %r2752, %r1297;
	add.s32 	%r2759, %r2752, %r2758;
	add.s32 	%r1393, %r2759, %r2754;
	// begin inline asm
	shf.r.wrap.b32 %r1371, %r1381, %r1381, %r2274;
	// end inline asm
	// begin inline asm
	shf.r.wrap.b32 %r1375, %r1381, %r1381, %r2278;
	// end inline asm
	xor.b32  	%r2760, %r1375, %r1371;
	// begin inline asm
	shf.r.wrap.b32 %r1379, %r1381, %r1381, %r2282;
	// end inline asm
	xor.b32  	%r2761, %r2760, %r1379;
	xor.b32  	%r2762, %r1333, %r1357;
	and.b32  	%r2763, %r2762, %r1381;
	xor.b32  	%r2764, %r2763, %r1333;
	add.s32 	%r2765, %r2764, %r1309;
	add.s32 	%r2766, %r2765, %r2761;
	add.s32 	%r2767, %r2766, %r316;
	add.s32 	%r2768, %r2767, -1740746414;
	// begin inline asm
	shf.r.wrap.b32 %r1383, %r1393, %r1393, %r2322;
	// end inline asm
	// begin inline asm
	shf.r.wrap.b32 %r1387, %r1393, %r1393, %r2326;
	// end inline asm
	xor.b32  	%r2769, %r1387, %r1383;
	// begin inline asm
	shf.r.wrap.b32 %r1391, %r1393, %r1393, %r2330;
	// end inline asm
	xor.b32  	%r2770, %r2769, %r1391;
	or.b32  	%r2771, %r1345, %r1369;
	and.b32  	%r2772, %r2771, %r1393;
	and.b32  	%r2773, %r1345, %r1369;
	or.b32  	%r2774, %r2772, %r2773;
	add.s32 	%r1405, %r2768, %r1321;
	add.s32 	%r2775, %r2768, %r2774;
	add.s32 	%r1417, %r2775, %r2770;
	// begin inline asm
	shf.r.wrap.b32 %r1395, %r1405, %r1405, %r2274;
	// end inline asm
	// begin inline asm
	shf.r.wrap.b32 %r1399, %r1405, %r1405, %r2278;
	// end inline asm
	xor.b32  	%r2776, %r1399, %r1395;
	// begin inline asm
	shf.r.wrap.b32 %r1403, %r1405, %r1405, %r2282;
	// end inline asm
	xor.b32  	%r2777, %r2776, %r1403;
	xor.b32  	%r2778, %r1357, %r1381;
	and.b32  	%r2779, %r2778, %r1405;
	xor.b32  	%r2780, %r2779, %r1357;
	add.s32 	%r2781, %r2780, %r1333;
	add.s32 	%r2782, %r2781, %r2777;
	add.s32 	%r2783, %r2782, %r672;
	add.s32 	%r2784, %r2783, -1473132947;
	// begin inline asm
	shf.r.wrap.b32 %r1407, %r1417, %r1417, %r2322;
	// end inline asm
	// begin inline asm
	shf.r.wrap.b32 %r1411, %r1417, %r1417, %r2326;
	// end inline asm
	xor.b32  	%r2785, %r1411, %r1407;
	// begin inline asm
	shf.r.wrap.b32 %r1415, %r1417, %r1417, %r2330;
	// end inline asm
	xor.b32  	%r2786, %r2785, %r1415;
	or.b32  	%r2787, %r1369, %r1393;
	and.b32  	%r2788, %r2787, %r1417;
	and.b32  	%r2789, %r1369, %r1393;
	or.b32  	%r2790, %r2788, %r2789;
	add.s32 	%r1429, %r2784, %r1345;
	add.s32 	%r2791, %r2784, %r2790;
	add.s32 	%r1441, %r2791, %r2786;
	// begin inline asm
	shf.r.wrap.b32 %r1419, %r1429, %r1429, %r2274;
	// end inline asm
	// begin inline asm
	shf.r.wrap.b32 %r1423, %r1429, %r1429, %r2278;
	// end inline asm
	xor.b32  	%r2792, %r1423, %r1419;
	// begin inline asm
	shf.r.wrap.b32 %r1427, %r1429, %r1429, %r2282;
	// end inline asm
	xor.b32  	%r2793, %r2792, %r1427;
	xor.b32  	%r2794, %r1381, %r1405;
	and.b32  	%r2795, %r2794, %r1429;
	xor.b32  	%r2796, %r2795, %r1381;
	add.s32 	%r2797, %r2796, %r1357;
	add.s32 	%r2798, %r2797, %r2793;
	add.s32 	%r2799, %r2798, %r696;
	add.s32 	%r2800, %r2799, -1341970488;
	// begin inline asm
	shf.r.wrap.b32 %r1431, %r1441, %r1441, %r2322;
	// end inline asm
	// begin inline asm
	shf.r.wrap.b32 %r1435, %r1441, %r1441, %r2326;
	// end inline asm
	xor.b32  	%r2801, %r1435, %r1431;
	// begin inline asm
	shf.r.wrap.b32 %r1439, %r1441, %r1441, %r2330;
	// end inline asm
	xor.b32  	%r2802, %r2801, %r1439;
	or.b32  	%r2803, %r1393, %r1417;
	and.b32  	%r2804, %r2803, %r1441;
	and.b32  	%r2805, %r1393, %r1417;
	or.b32  	%r2806, %r2804, %r2805;
	add.s32 	%r1453, %r2800, %r1369;
	add.s32 	%r2807, %r2800, %r2806;
	add.s32 	%r1465, %r2807, %r2802;
	// begin inline asm
	shf.r.wrap.b32 %r1443, %r1453, %r1453, %r2274;
	// end inline asm
	// begin inline asm
	shf.r.wrap.b32 %r1447, %r1453, %r1453, %r2278;
	// end inline asm
	xor.b32  	%r2808, %r1447, %r1443;
	// begin inline asm
	shf.r.wrap.b32 %r1451, %r1453, %r1453, %r2282;
	// end inline asm
	xor.b32  	%r2809, %r2808, %r1451;
	xor.b32  	%r2810, %r1405, %r1429;
	and.b32  	%r2811, %r2810, %r1453;
	xor.b32  	%r2812, %r2811, %r1405;
	add.s32 	%r2813, %r2812, %r1381;
	add.s32 	%r2814, %r2813, %r2809;
	add.s32 	%r2815, %r2814, %r720;
	add.s32 	%r2816, %r2815, -1084653625;
	// begin inline asm
	shf.r.wrap.b32 %r1455, %r1465, %r1465, %r2322;
	// end inline asm
	// begin inline asm
	shf.r.wrap.b32 %r1459, %r1465, %r1465, %r2326;
	// end inline asm
	xor.b32  	%r2817, %r1459, %r1455;
	// begin inline asm
	shf.r.wrap.b32 %r1463, %r1465, %r1465, %r2330;
	// end inline asm
	xor.b32  	%r2818, %r2817, %r1463;
	or.b32  	%r2819, %r1417, %r1441;
	and.b32  	%r2820, %r2819, %r1465;
	and.b32  	%r2821, %r1417, %r1441;
	or.b32  	%r2822, %r2820, %r2821;
	add.s32 	%r1477, %r2816, %r1393;
	add.s32 	%r2823, %r2816, %r2822;
	add.s32 	%r1489, %r2823, %r2818;
	// begin inline asm
	shf.r.wrap.b32 %r1467, %r1477, %r1477, %r2274;
	// end inline asm
	// begin inline asm
	shf.r.wrap.b32 %r1471, %r1477, %r1477, %r2278;
	// end inline asm
	xor.b32  	%r2824, %r1471, %r1467;
	// begin inline asm
	shf.r.wrap.b32 %r1475, %r1477, %r1477, %r2282;
	// end inline asm
	xor.b32  	%r2825, %r2824, %r1475;
	xor.b32  	%r2826, %r1429, %r1453;
	and.b32  	%r2827, %r2826, %r1477;
	xor.b32  	%r2828, %r2827, %r1429;
	add.s32 	%r2829, %r2828, %r1405;
	add.s32 	%r2830, %r2829, %r2825;
	add.s32 	%r2831, %r2830, %r744;
	add.s32 	%r2832, %r2831, -958395405;
	// begin inline asm
	shf.r.wrap.b32 %r1479, %r1489, %r1489, %r2322;
	// end inline asm
	// begin inline asm
	shf.r.wrap.b32 %r1483, %r1489, %r1489, %r2326;
	// end inline asm
	xor.b32  	%r2833, %r1483, %r1479;
	// begin inline asm
	shf.r.wrap.b32 %r1487, %r1489, %r1489, %r2330;
	// end inline asm
	xor.b32  	%r2834, %r2833, %r1487;
	or.b32  	%r2835, %r1441, %r1465;
	and.b32  	%r2836, %r2835, %r1489;
	and.b32  	%r2837, %r1441, %r1465;
	or.b32  	%r2838, %r2836, %r2837;
	add.s32 	%r1501, %r2832, %r1417;
	add.s32 	%r2839, %r2832, %r2838;
	add.s32 	%r1513, %r2839, %r2834;
	// begin inline asm
	shf.r.wrap.b32 %r1491, %r1501, %r1501, %r2274;
	// end inline asm
	// begin inline asm
	shf.r.wrap.b32 %r1495, %r1501, %r1501, %r2278;
	// end inline asm
	xor.b32  	%r2840, %r1495, %r1491;
	// begin inline asm
	shf.r.wrap.b32 %r1499, %r1501, %r1501, %r2282;
	// end inline asm
	xor.b32  	%r2841, %r2840, %r1499;
	xor.b32  	%r2842, %r1453, %r1477;
	and.b32  	%r2843, %r2842, %r1501;
	xor.b32  	%r2844, %r2843, %r1453;
	add.s32 	%r2845, %r2844, %r1429;
	add.s32 	%r2846, %r2845, %r2841;
	add.s32 	%r2847, %r2846, %r768;
	add.s32 	%r2848, %r2847, -710438585;
	// begin inline asm
	shf.r.wrap.b32 %r1503, %r1513, %r1513, %r2322;
	// end inline asm
	// begin inline asm
	shf.r.wrap.b32 %r1507, %r1513, %r1513, %r2326;
	// end inline asm
	xor.b32  	%r2849, %r1507, %r1503;
	// begin inline asm
	shf.r.wrap.b32 %r1511, %r1513, %r1513, %r2330;
	// end inline asm
	xor.b32  	%r2850, %r2849, %r1511;
	or.b32  	%r2851, %r1465, %r1489;
	and.b32  	%r2852, %r2851, %r1513;
	and.b32  	%r2853, %r1465, %r1489;
	or.b32  	%r2854, %r2852, %r2853;
	add.s32 	%r1525, %r2848, %r1441;
	add.s32 	%r2855, %r2848, %r2854;
	add.s32 	%r1537, %r2855, %r2850;
	// begin inline asm
	shf.r.wrap.b32 %r1515, %r1525, %r1525, %r2274;
	// end inline asm
	// begin inline asm
	shf.r.wrap.b32 %r1519, %r1525, %r1525, %r2278;
	// end inline asm
	xor.b32  	%r2856, %r1519, %r1515;
	// begin inline asm
	shf.r.wrap.b32 %r1523, %r1525, %r1525, %r2282;
	// end inline asm
	xor.b32  	%r2857, %r2856, %r1523;
	xor.b32  	%r2858, %r1477, %r1501;
	and.b32  	%r2859, %r2858, %r1525;
	xor.b32  	%r2860, %r2859, %r1477;
	add.s32 	%r2861, %r2860, %r1453;
	add.s32 	%r2862, %r2861, %r2857;
	add.s32 	%r2863, %r2862, %r792;
	add.s32 	%r2864, %r2863, 113926993;
	// begin inline asm
	shf.r.wrap.b32 %r1527, %r1537, %r1537, %r2322;
	// end inline asm
	// begin inline asm
	shf.r.wrap.b32 %r1531, %r1537, %r1537, %r2326;
	// end inline asm
	xor.b32  	%r2865, %r1531, %r1527;
	// begin inline asm
	shf.r.wrap.b32 %r1535, %r1537, %r1537, %r2330;
	// end inline asm
	xor.b32  	%r2866, %r2865, %r1535;
	or.b32  	%r2867, %r1489, %r1513;
	and.b32  	%r2868, %r2867, %r1537;
	and.b32  	%r2869, %r1489, %r1513;
	or.b32  	%r2870, %r2868, %r2869;
	add.s32 	%r1549, %r2864, %r1465;
	add.s32 	%r2871, %r2864, %r2870;
	add.s32 	%r1561, %r2871, %r2866;
	// begin inline asm
	shf.r.wrap.b32 %r1539, %r1549, %r1549, %r2274;
	// end inline asm
	// begin inline asm
	shf.r.wrap.b32 %r1543, %r1549, %r1549, %r2278;
	// end inline asm
	xor.b32  	%r2872, %r1543, %r1539;
	// begin inline asm
	shf.r.wrap.b32 %r1547, %r1549, %r1549, %r2282;
	// end inline asm
	xor.b32  	%r2873, %r2872, %r1547;
	xor.b32  	%r2874, %r1501, %r1525;
	and.b32  	%r2875, %r2874, %r1549;
	xor.b32  	%r2876, %r2875, %r1501;
	add.s32 	%r2877, %r2876, %r1477;
	add.s32 	%r2878, %r2877, %r2873;
	add.s32 	%r2879, %r2878, %r816;
	add.s32 	%r2880, %r2879, 338241895;
	// begin inline asm
	shf.r.wrap.b32 %r1551, %r1561, %r1561, %r2322;
	// end inline asm
	// begin inline asm
	shf.r.wrap.b32 %r1555, %r1561, %r1561, %r2326;
	// end inline asm
	xor.b32  	%r2881, %r1555, %r1551;
	// begin inline asm
	shf.r.wrap.b32 %r1559, %r1561, %r1561, %r2330;
	// end inline asm
	xor.b32  	%r2882, %r2881, %r1559;
	or.b32  	%r2883, %r1513, %r1537;
	and.b32  	%r2884, %r2883, %r1561;
	and.b32  	%r2885, %r1513, %r1537;
	or.b32  	%r2886, %r2884, %r2885;
	add.s32 	%r1573, %r2880, %r1489;
	add.s32 	%r2887, %r2880, %r2886;
	add.s32 	%r1585, %r2887, %r2882;
	// begin inline asm
	shf.r.wrap.b32 %r1563, %r1573, %r1573, %r2274;
	// end inline asm
	// begin inline asm
	shf.r.wrap.b32 %r1567, %r1573, %r1573, %r2278;
	// end inline asm
	xor.b32  	%r2888, %r1567, %r1563;
	// begin inline asm
	shf.r.wrap.b32 %r1571, %r1573, %r1573, %r2282;
	// end inline asm
	xor.b32  	%r2889, %r2888, %r1571;
	xor.b32  	%r2890, %r1525, %r1549;
	and.b32  	%r2891, %r2890, %r1573;
	xor.b32  	%r2892, %r2891, %r1525;
	add.s32 	%r2893, %r2892, %r1501;
	add.s32 	%r2894, %r2893, %r2889;
	add.s32 	%r2895, %r2894, %r840;
	add.s32 	%r2896, %r2895, 666307205;
	// begin inline asm
	shf.r.wrap.b32 %r1575, %r1585, %r1585, %r2322;
	// end inline asm
	// begin inline asm
	shf.r.wrap.b32 %r1579, %r1585, %r1585, %r2326;
	// end inline asm
	xor.b32  	%r2897, %r1579, %r1575;
	// begin inline asm
	shf.r.wrap.b32 %r1583, %r1585, %r1585, %r2330;
	// end inline asm
	xor.b32  	%r2898, %r2897, %r1583;
	or.b32  	%r2899, %r1537, %r1561;
	and.b32  	%r2900, %r2899, %r1585;
	and.b32  	%r2901, %r1537, %r1561;
	or.b32  	%r2902, %r2900, %r2901;
	add.s32 	%r1597, %r2896, %r1513;
	add.s32 	%r2903, %r2896, %r2902;
	add.s32 	%r1609, %r2903, %r2898;
	// begin inline asm
	shf.r.wrap.b32 %r1587, %r1597, %r1597, %r2274;
	// end inline asm
	// begin inline asm
	shf.r.wrap.b32 %r1591, %r1597, %r1597, %r2278;
	// end inline asm
	xor.b32  	%r2904, %r1591, %r1587;
	// begin inline asm
	shf.r.wrap.b32 %r1595, %r1597, %r1597, %r2282;
	// end inline asm
	xor.b32  	%r2905, %r2904, %r1595;
	xor.b32  	%r2906, %r1549, %r1573;
	and.b32  	%r2907, %r2906, %r1597;
	xor.b32  	%r2908, %r2907, %r1549;
	add.s32 	%r2909, %r2908, %r1525;
	add.s32 	%r2910, %r2909, %r2905;
	add.s32 	%r2911, %r2910, %r864;
	add.s32 	%r2912, %r2911, 773529912;
	// begin inline asm
	shf.r.wrap.b32 %r1599, %r1609, %r1609, %r2322;
	// end inline asm
	// begin inline asm
	shf.r.wrap.b32 %r1603, %r1609, %r1609, %r2326;
	// end inline asm
	xor.b32  	%r2913, %r1603, %r1599;
	// begin inline asm
	shf.r.wrap.b32 %r1607, %r1609, %r1609, %r2330;
	// end inline asm
	xor.b32  	%r2914, %r2913, %r1607;
	or.b32  	%r2915, %r1561, %r1585;
	and.b32  	%r2916, %r2915, %r1609;
	and.b32  	%r2917, %r1561, %r1585;
	or.b32  	%r2918, %r2916, %r2917;
	add.s32 	%r1621, %r2912, %r1537;
	add.s32 	%r2919, %r2912, %r2918;
	add.s32 	%r1633, %r2919, %r2914;
	// begin inline asm
	shf.r.wrap.b32 %r1611, %r1621, %r1621, %r2274;
	// end inline asm
	// begin inline asm
	shf.r.wrap.b32 %r1615, %r1621, %r1621, %r2278;
	// end inline asm
	xor.b32  	%r2920, %r1615, %r1611;
	// begin inline asm
	shf.r.wrap.b32 %r1619, %r1621, %r1621, %r2282;
	// end inline asm
	xor.b32  	%r2921, %r2920, %r1619;
	xor.b32  	%r2922, %r1573, %r1597;
	and.b32  	%r2923, %r2922, %r1621;
	xor.b32  	%r2924, %r2923, %r1573;
	add.s32 	%r2925, %r2924, %r1549;
	add.s32 	%r2926, %r2925, %r2921;
	add.s32 	%r2927, %r2926, %r888;
	add.s32 	%r2928, %r2927, 1294757372;
	// begin inline asm
	shf.r.wrap.b32 %r1623, %r1633, %r1633, %r2322;
	// end inline asm
	// begin inline asm
	shf.r.wrap.b32 %r1627, %r1633, %r1633, %r2326;
	// end inline asm
	xor.b32  	%r2929, %r1627, %r1623;
	// begin inline asm
	shf.r.wrap.b32 %r1631, %r1633, %r1633, %r2330;
	// end inline asm
	xor.b32  	%r2930, %r2929, %r1631;
	or.b32  	%r2931, %r1585, %r1609;
	and.b32  	%r2932, %r2931, %r1633;
	and.b32  	%r2933, %r1585, %r1609;
	or.b32  	%r2934, %r2932, %r2933;
	add.s32 	%r1645, %r2928, %r1561;
	add.s32 	%r2935, %r2928, %r2934;
	add.s32 	%r1657, %r2935, %r2930;
	// begin inline asm
	shf.r.wrap.b32 %r1635, %r1645, %r1645, %r2274;
	// end inline asm
	// begin inline asm
	shf.r.wrap.b32 %r1639, %r1645, %r1645, %r2278;
	// end inline asm
	xor.b32  	%r2936, %r1639, %r1635;
	// begin inline asm
	shf.r.wrap.b32 %r1643, %r1645, %r1645, %r2282;
	// end inline asm
	xor.b32  	%r2937, %r2936, %r1643;
	xor.b32  	%r2938, %r1597, %r1621;
	and.b32  	%r2939, %r2938, %r1645;
	xor.b32  	%r2940, %r2939, %r1597;
	add.s32 	%r2941, %r2940, %r1573;
	add.s32 	%r2942, %r2941, %r2937;
	add.s32 	%r2943, %r2942, %r912;
	add.s32 	%r2944, %r2943, 1396182291;
	// begin inline asm
	shf.r.wrap.b32 %r1647, %r1657, %r1657, %r2322;
	// end inline asm
	// begin inline asm
	shf.r.wrap.b32 %r1651, %r1657, %r1657, %r2326;
	// end inline asm
	xor.b32  	%r2945, %r1651, %r1647;
	// begin inline asm
	shf.r.wrap.b32 %r1655, %r1657, %r1657, %r2330;
	// end inline asm
	xor.b32  	%r2946, %r2945, %r1655;
	or.b32  	%r2947, %r1609, %r1633;
	and.b32  	%r2948, %r2947, %r1657;
	and.b32  	%r2949, %r1609, %r1633;
	or.b32  	%r2950, %r2948, %r2949;
	add.s32 	%r1669, %r2944, %r1585;
	add.s32 	%r2951, %r2944, %r2950;
	add.s32 	%r1681, %r2951, %r2946;
	// begin inline asm
	shf.r.wrap.b32 %r1659, %r1669, %r1669, %r2274;
	// end inline asm
	// begin inline asm
	shf.r.wrap.b32 %r1663, %r1669, %r1669, %r2278;
	// end inline asm
	xor.b32  	%r2952, %r1663, %r1659;
	// begin inline asm
	shf.r.wrap.b32 %r1667, %r1669, %r1669, %r2282;
	// end inline asm
	xor.b32  	%r2953, %r2952, %r1667;
	xor.b32  	%r2954, %r1621, %r1645;
	and.b32  	%r2955, %r2954, %r1669;
	xor.b32  	%r2956, %r2955, %r1621;
	add.s32 	%r2957, %r2956, %r1597;
	add.s32 	%r2958, %r2957, %r2953;
	add.s32 	%r2959, %r2958, %r936;
	add.s32 	%r2960, %r2959, 1695183700;
	// begin inline asm
	shf.r.wrap.b32 %r1671, %r1681, %r1681, %r2322;
	// end inline asm
	// begin inline asm
	shf.r.wrap.b32 %r1675, %r1681, %r1681, %r2326;
	// end inline asm
	xor.b32  	%r2961, %r1675, %r1671;
	// begin inline asm
	shf.r.wrap.b32 %r1679, %r1681, %r1681, %r2330;
	// end inline asm
	xor.b32  	%r2962, %r2961, %r1679;
	or.b32  	%r2963, %r1633, %r1657;
	and.b32  	%r2964, %r2963, %r1681;
	and.b32  	%r2965, %r1633, %r1657;
	or.b32  	%r2966, %r2964, %r2965;
	add.s32 	%r1693, %r2960, %r1609;
	add.s32 	%r2967, %r2960, %r2966;
	add.s32 	%r1705, %r2967, %r2962;
	// begin inline asm
	shf.r.wrap.b32 %r1683, %r1693, %r1693, %r2274;
	// end inline asm
	// begin inline asm
	shf.r.wrap.b32 %r1687, %r1693, %r1693, %r2278;
	// end inline asm
	xor.b32  	%r2968, %r1687, %r1683;
	// begin inline asm
	shf.r.wrap.b32 %r1691, %r1693, %r1693, %r2282;
	// end inline asm
	xor.b32  	%r2969, %r2968, %r1691;
	xor.b32  	%r2970, %r1645, %r1669;
	and.b32  	%r2971, %r2970, %r1693;
	xor.b32  	%r2972, %r2971, %r1645;
	add.s32 	%r2973, %r2972, %r1621;
	add.s32 	%r2974, %r2973, %r2969;
	add.s32 	%r2975, %r2974, %r960;
	add.s32 	%r2976, %r2975, 1986661051;
	// begin inline asm
	shf.r.wrap.b32 %r1695, %r1705, %r1705, %r2322;
	// end inline asm
	// begin inline asm
	shf.r.wrap.b32 %r1699, %r1705, %r1705, %r2326;
	// end inline asm
	xor.b32  	%r2977, %r1699, %r1695;
	// begin inline asm
	shf.r.wrap.b32 %r1703, %r1705, %r1705, %r2330;
	// end inline asm
	xor.b32  	%r2978, %r2977, %r1703;
	or.b32  	%r2979, %r1657, %r1681;
	and.b32  	%r2980, %r2979, %r1705;
	and.b32  	%r2981, %r1657, %r1681;
	or.b32  	%r2982, %r2980, %r2981;
	add.s32 	%r1717, %r2976, %r1633;
	add.s32 	%r2983, %r2976, %r2982;
	add.s32 	%r1729, %r2983, %r2978;
	// begin inline asm
	shf.r.wrap.b32 %r1707, %r1717, %r1717, %r2274;
	// end inline asm
	// begin inline asm
	shf.r.wrap.b32 %r1711, %r1717, %r1717, %r2278;
	// end inline asm
	xor.b32  	%r2984, %r1711, %r1707;
	// begin inline asm
	shf.r.wrap.b32 %r1715, %r1717, %r1717, %r2282;
	// end inline asm
	xor.b32  	%r2985, %r2984, %r1715;
	xor.b32  	%r2986, %r1669, %r1693;
	and.b32  	%r2987, %r2986, %r1717;
	xor.b32  	%r2988, %r2987, %r1669;
	add.s32 	%r2989, %r2988, %r1645;
	add.s32 	%r2990, %r2989, %r2985;
	add.s32 	%r2991, %r2990, %r984;
	add.s32 	%r2992, %r2991, -2117940946;
	// begin inline asm
	shf.r.wrap.b32 %r1719, %r1729, %r1729, %r2322;
	// end inline asm
	// begin inline asm
	shf.r.wrap.b32 %r1723, %r1729, %r1729, %r2326;
	// end inline asm
	xor.b32  	%r2993, %r1723, %r1719;
	// begin inline asm
	shf.r.wrap.b32 %r1727, %r1729, %r1729, %r2330;
	// end inline asm
	xor.b32  	%r2994, %r2993, %r1727;
	or.b32  	%r2995, %r1681, %r1705;
	and.b32  	%r2996, %r2995, %r1729;
	and.b32  	%r2997, %r1681, %r1705;
	or.b32  	%r2998, %r2996, %r2997;
	add.s32 	%r1741, %r2992, %r1657;
	add.s32 	%r2999, %r2992, %r2998;
	add.s32 	%r1753, %r2999, %r2994;
	// begin inline asm
	shf.r.wrap.b32 %r1731, %r1741, %r1741, %r2274;
	// end inline asm
	// begin inline asm
	shf.r.wrap.b32 %r1735, %r1741, %r1741, %r2278;
	// end inline asm
	xor.b32  	%r3000, %r1735, %r1731;
	// begin inline asm
	shf.r.wrap.b32 %r1739, %r1741, %r1741, %r2282;
	// end inline asm
	xor.b32  	%r3001, %r3000, %r1739;
	xor.b32  	%r3002, %r1693, %r1717;
	and.b32  	%r3003, %r3002, %r1741;
	xor.b32  	%r3004, %r3003, %r1693;
	add.s32 	%r3005, %r3004, %r1669;
	add.s32 	%r3006, %r3005, %r3001;
	add.s32 	%r3007, %r3006, %r1008;
	add.s32 	%r3008, %r3007, -1838011259;
	// begin inline asm
	shf.r.wrap.b32 %r1743, %r1753, %r1753, %r2322;
	// end inline asm
	// begin inline asm
	shf.r.wrap.b32 %r1747, %r1753, %r1753, %r2326;
	// end inline asm
	xor.b32  	%r3009, %r1747, %r1743;
	// begin inline asm
	shf.r.wrap.b32 %r1751, %r1753, %r1753, %r2330;
	// end inline asm
	xor.b32  	%r3010, %r3009, %r1751;
	or.b32  	%r3011, %r1705, %r1729;
	and.b32  	%r3012, %r3011, %r1753;
	and.b32  	%r3013, %r1705, %r1729;
	or.b32  	%r3014, %r3012, %r3013;
	add.s32 	%r1765, %r3008, %r1681;
	add.s32 	%r3015, %r3008, %r3014;
	add.s32 	%r1777, %r3015, %r3010;
	// begin inline asm
	shf.r.wrap.b32 %r1755, %r1765, %r1765, %r2274;
	// end inline asm
	// begin inline asm
	shf.r.wrap.b32 %r1759, %r1765, %r1765, %r2278;
	// end inline asm
	xor.b32  	%r3016, %r1759, %r1755;
	// begin inline asm
	shf.r.wrap.b32 %r1763, %r1765, %r1765, %r2282;
	// end inline asm
	xor.b32  	%r3017, %r3016, %r1763;
	xor.b32  	%r3018, %r1717, %r1741;
	and.b32  	%r3019, %r3018, %r1765;
	xor.b32  	%r3020, %r3019, %r1717;
	add.s32 	%r3021, %r3020, %r1693;
	add.s32 	%r3022, %r3021, %r3017;
	add.s32 	%r3023, %r3022, %r1032;
	add.s32 	%r3024, %r3023, -1564481375;
	// begin inline asm
	shf.r.wrap.b32 %r1767, %r1777, %r1777, %r2322;
	// end inline asm
	// begin inline asm
	shf.r.wrap.b32 %r1771, %r1777, %r1777, %r2326;
	// end inline asm
	xor.b32  	%r3025, %r1771, %r1767;
	// begin inline asm
	shf.r.wrap.b32 %r1775, %r1777, %r1777, %r2330;
	// end inline asm
	xor.b32  	%r3026, %r3025, %r1775;
	or.b32  	%r3027, %r1729, %r1753;
	and.b32  	%r3028, %r3027, %r1777;
	and.b32  	%r3029, %r1729, %r1753;
	or.b32  	%r3030, %r3028, %r3029;
	add.s32 	%r1789, %r3024, %r1705;
	add.s32 	%r3031, %r3024, %r3030;
	add.s32 	%r1801, %r3031, %r3026;
	// begin inline asm
	shf.r.wrap.b32 %r1779, %r1789, %r1789, %r2274;
	// end inline asm
	// begin inline asm
	shf.r.wrap.b32 %r1783, %r1789, %r1789, %r2278;
	// end inline asm
	xor.b32  	%r3032, %r1783, %r1779;
	// begin inline asm
	shf.r.wrap.b32 %r1787, %r1789, %r1789, %r2282;
	// end inline asm
	xor.b32  	%r3033, %r3032, %r1787;
	xor.b32  	%r3034, %r1741, %r1765;
	and.b32  	%r3035, %r3034, %r1789;
	xor.b32  	%r3036, %r3035, %r1741;
	add.s32 	%r3037, %r3036, %r1717;
	add.s32 	%r3038, %r3037, %r3033;
	add.s32 	%r3039, %r3038, %r1056;
	add.s32 	%r3040, %r3039, -1474664885;
	// begin inline asm
	shf.r.wrap.b32 %r1791, %r1801, %r1801, %r2322;
	// end inline asm
	// begin inline asm
	shf.r.wrap.b32 %r1795, %r1801, %r1801, %r2326;
	// end inline asm
	xor.b32  	%r3041, %r1795, %r1791;
	// begin inline asm
	shf.r.wrap.b32 %r1799, %r1801, %r1801, %r2330;
	// end inline asm
	xor.b32  	%r3042, %r3041, %r1799;
	or.b32  	%r3043, %r1753, %r1777;
	and.b32  	%r3044, %r3043, %r1801;
	and.b32  	%r3045, %r1753, %r1777;
	or.b32  	%r3046, %r3044, %r3045;
	add.s32 	%r1813, %r3040, %r1729;
	add.s32 	%r3047, %r3040, %r3046;
	add.s32 	%r1825, %r3047, %r3042;
	// begin inline asm
	shf.r.wrap.b32 %r1803, %r1813, %r1813, %r2274;
	// end inline asm
	// begin inline asm
	shf.r.wrap.b32 %r1807, %r1813, %r1813, %r2278;
	// end inline asm
	xor.b32  	%r3048, %r1807, %r1803;
	// begin inline asm
	shf.r.wrap.b32 %r1811, %r1813, %r1813, %r2282;
	// end inline asm
	xor.b32  	%r3049, %r3048, %r1811;
	xor.b32  	%r3050, %r1765, %r1789;
	and.b32  	%r3051, %r3050, %r1813;
	xor.b32  	%r3052, %r3051, %r1765;
	add.s32 	%r3053, %r3052, %r1741;
	add.s32 	%r3054, %r3053, %r3049;
	add.s32 	%r3055, %r3054, %r1080;
	add.s32 	%r3056, %r3055, -1035236496;
	// begin inline asm
	shf.r.wrap.b32 %r1815, %r1825, %r1825, %r2322;
	// end inline asm
	// begin inline asm
	shf.r.wrap.b32 %r1819, %r1825, %r1825, %r2326;
	// end inline asm
	xor.b32  	%r3057, %r1819, %r1815;
	// begin inline asm
	shf.r.wrap.b32 %r1823, %r1825, %r1825, %r2330;
	// end inline asm
	xor.b32  	%r3058, %r3057, %r1823;
	or.b32  	%r3059, %r1777, %r1801;
	and.b32  	%r3060, %r3059, %r1825;
	and.b32  	%r3061, %r1777, %r1801;
	or.b32  	%r3062, %r3060, %r3061;
	add.s32 	%r1837, %r3056, %r1753;
	add.s32 	%r3063, %r3056, %r3062;
	add.s32 	%r1849, %r3063, %r3058;
	// begin inline asm
	shf.r.wrap.b32 %r1827, %r1837, %r1837, %r2274;
	// end inline asm
	// begin inline asm
	shf.r.wrap.b32 %r1831, %r1837, %r1837, %r2278;
	// end inline asm
	xor.b32  	%r3064, %r1831, %r1827;
	// begin inline asm
	shf.r.wrap.b32 %r1835, %r1837, %r1837, %r2282;
	// end inline asm
	xor.b32  	%r3065, %r3064, %r1835;
	xor.b32  	%r3066, %r1789, %r1813;
	and.b32  	%r3067, %r3066, %r1837;
	xor.b32  	%r3068, %r3067, %r1789;
	add.s32 	%r3069, %r3068, %r1765;
	add.s32 	%r3070, %r3069, %r3065;
	add.s32 	%r3071, %r3070, %r1104;
	add.s32 	%r3072, %r3071, -949202525;
	// begin inline asm
	shf.r.wrap.b32 %r1839, %r1849, %r1849, %r2322;
	// end inline asm
	// begin inline asm
	shf.r.wrap.b32 %r1843, %r1849, %r1849, %r2326;
	// end inline asm
	xor.b32  	%r3073, %r1843, %r1839;
	// begin inline asm
	shf.r.wrap.b32 %r1847, %r1849, %r1849, %r2330;
	// end inline asm
	xor.b32  	%r3074, %r3073, %r1847;
	or.b32  	%r3075, %r1801, %r1825;
	and.b32  	%r3076, %r3075, %r1849;
	and.b32  	%r3077, %r1801, %r1825;
	or.b32  	%r3078, %r3076, %r3077;
	add.s32 	%r1861, %r3072, %r1777;
	add.s32 	%r3079, %r3072, %r3078;
	add.s32 	%r1873, %r3079, %r3074;
	// begin inline asm
	shf.r.wrap.b32 %r1851, %r1861, %r1861, %r2274;
	// end inline asm
	// begin inline asm
	shf.r.wrap.b32 %r1855, %r1861, %r1861, %r2278;
	// end inline asm
	xor.b32  	%r3080, %r1855, %r1851;
	// begin inline asm
	shf.r.wrap.b32 %r1859, %r1861, %r1861, %r2282;
	// end inline asm
	xor.b32  	%r3081, %r3080, %r1859;
	xor.b32  	%r3082, %r1813, %r1837;
	and.b32  	%r3083, %r3082, %r1861;
	xor.b32  	%r3084, %r3083, %r1813;
	add.s32 	%r3085, %r3084, %r1789;
	add.s32 	%r3086, %r3085, %r3081;
	add.s32 	%r3087, %r3086, %r1128;
	add.s32 	%r3088, %r3087, -778901479;
	// begin inline asm
	shf.r.wrap.b32 %r1863, %r1873, %r1873, %r2322;
	// end inline asm
	// begin inline asm
	shf.r.wrap.b32 %r1867, %r1873, %r1873, %r2326;
	// end inline asm
	xor.b32  	%r3089, %r1867, %r1863;
	// begin inline asm
	shf.r.wrap.b32 %r1871, %r1873, %r1873, %r2330;
	// end inline asm
	xor.b32  	%r3090, %r3089, %r1871;
	or.b32  	%r3091, %r1825, %r1849;
	and.b32  	%r3092, %r3091, %r1873;
	and.b32  	%r3093, %r1825, %r1849;
	or.b32  	%r3094, %r3092, %r3093;
	add.s32 	%r1885, %r3088, %r1801;
	add.s32 	%r3095, %r3088, %r3094;
	add.s32 	%r1897, %r3095, %r3090;
	// begin inline asm
	shf.r.wrap.b32 %r1875, %r1885, %r1885, %r2274;
	// end inline asm
	// begin inline asm
	shf.r.wrap.b32 %r1879, %r1885, %r1885, %r2278;
	// end inline asm
	xor.b32  	%r3096, %r1879, %r1875;
	// begin inline asm
	shf.r.wrap.b32 %r1883, %r1885, %r1885, %r2282;
	// end inline asm
	xor.b32  	%r3097, %r3096, %r1883;
	xor.b32  	%r3098, %r1837, %r1861;
	and.b32  	%r3099, %r3098, %r1885;
	xor.b32  	%r3100, %r3099, %r1837;
	add.s32 	%r3101, %r3100, %r1813;
	add.s32 	%r3102, %r3101, %r3097;
	add.s32 	%r3103, %r3102, %r1152;
	add.s32 	%r3104, %r3103, -694614492;
	// begin inline asm
	shf.r.wrap.b32 %r1887, %r1897, %r1897, %r2322;
	// end inline asm
	// begin inline asm
	shf.r.wrap.b32 %r1891, %r1897, %r1897, %r2326;
	// end inline asm
	xor.b32  	%r3105, %r1891, %r1887;
	// begin inline asm
	shf.r.wrap.b32 %r1895, %r1897, %r1897, %r2330;
	// end inline asm
	xor.b32  	%r3106, %r3105, %r1895;
	or.b32  	%r3107, %r1849, %r1873;
	and.b32  	%r3108, %r3107, %r1897;
	and.b32  	%r3109, %r1849, %r1873;
	or.b32  	%r3110, %r3108, %r3109;
	add.s32 	%r1909, %r3104, %r1825;
	add.s32 	%r3111, %r3104, %r3110;
	add.s32 	%r1921, %r3111, %r3106;
	// begin inline asm
	shf.r.wrap.b32 %r1899, %r1909, %r1909, %r2274;
	// end inline asm
	// begin inline asm
	shf.r.wrap.b32 %r1903, %r1909, %r1909, %r2278;
	// end inline asm
	xor.b32  	%r3112, %r1903, %r1899;
	// begin inline asm
	shf.r.wrap.b32 %r1907, %r1909, %r1909, %r2282;
	// end inline asm
	xor.b32  	%r3113, %r3112, %r1907;
	xor.b32  	%r3114, %r1861, %r1885;
	and.b32  	%r3115, %r3114, %r1909;
	xor.b32  	%r3116, %r3115, %r1861;
	add.s32 	%r3117, %r3116, %r1837;
	add.s32 	%r3118, %r3117, %r3113;
	add.s32 	%r3119, %r3118, %r1176;
	add.s32 	%r3120, %r3119, -200395387;
	// begin inline asm
	shf.r.wrap.b32 %r1911, %r1921, %r1921, %r2322;
	// end inline asm
	// begin inline asm
	shf.r.wrap.b32 %r1915, %r1921, %r1921, %r2326;
	// end inline asm
	xor.b32  	%r3121, %r1915, %r1911;
	// begin inline asm
	shf.r.wrap.b32 %r1919, %r1921, %r1921, %r2330;
	// end inline asm
	xor.b32  	%r3122, %r3121, %r1919;
	or.b32  	%r3123, %r1873, %r1897;
	and.b32  	%r3124, %r3123, %r1921;
	and.b32  	%r3125, %r1873, %r1897;
	or.b32  	%r3126, %r3124, %r3125;
	add.s32 	%r1933, %r3120, %r1849;
	add.s32 	%r3127, %r3120, %r3126;
	add.s32 	%r1945, %r3127, %r3122;
	// begin inline asm
	shf.r.wrap.b32 %r1923, %r1933, %r1933, %r2274;
	// end inline asm
	// begin inline asm
	shf.r.wrap.b32 %r1927, %r1933, %r1933, %r2278;
	// end inline asm
	xor.b32  	%r3128, %r1927, %r1923;
	// begin inline asm
	shf.r.wrap.b32 %r1931, %r1933, %r1933, %r2282;
	// end inline asm
	xor.b32  	%r3129, %r3128, %r1931;
	xor.b32  	%r3130, %r1885, %r1909;
	and.b32  	%r3131, %r3130, %r1933;
	xor.b32  	%r3132, %r3131, %r1885;
	add.s32 	%r3133, %r3132, %r1861;
	add.s32 	%r3134, %r3133, %r3129;
	add.s32 	%r3135, %r3134, %r2304;
	add.s32 	%r3136, %r3135, 275423344;
	// begin inline asm
	shf.r.wrap.b32 %r1935, %r1945, %r1945, %r2322;
	// end inline asm
	// begin inline asm
	shf.r.wrap.b32 %r1939, %r1945, %r1945, %r2326;
	// end inline asm
	xor.b32  	%r3137, %r1939, %r1935;
	// begin inline asm
	shf.r.wrap.b32 %r1943, %r1945, %r1945, %r2330;
	// end inline asm
	xor.b32  	%r3138, %r3137, %r1943;
	or.b32  	%r3139, %r1897, %r1921;
	and.b32  	%r3140, %r3139, %r1945;
	and.b32  	%r3141, %r1897, %r1921;
	or.b32  	%r3142, %r3140, %r3141;
	add.s32 	%r1957, %r3136, %r1873;
	add.s32 	%r3143, %r3136, %r3142;
	add.s32 	%r1969, %r3143, %r3138;
	// begin inline asm
	shf.r.wrap.b32 %r1947, %r1957, %r1957, %r2274;
	// end inline asm
	// begin inline asm
	shf.r.wrap.b32 %r1951, %r1957, %r1957, %r2278;
	// end inline asm
	xor.b32  	%r3144, %r1951, %r1947;
	// begin inline asm
	shf.r.wrap.b32 %r1955, %r1957, %r1957, %r2282;
	// end inline asm
	xor.b32  	%r3145, %r3144, %r1955;
	xor.b32  	%r3146, %r1909, %r1933;
	and.b32  	%r3147, %r3146, %r1957;
	xor.b32  	%r3148, %r3147, %r1909;
	add.s32 	%r3149, %r3148, %r1885;
	add.s32 	%r3150, %r3149, %r3145;
	add.s32 	%r3151, %r3150, %r900;
	add.s32 	%r3152, %r3151, 430227734;
	// begin inline asm
	shf.r.wrap.b32 %r1959, %r1969, %r1969, %r2322;
	// end inline asm
	// begin inline asm
	shf.r.wrap.b32 %r1963, %r1969, %r1969, %r2326;
	// end inline asm
	xor.b32  	%r3153, %r1963, %r1959;
	// begin inline asm
	shf.r.wrap.b32 %r1967, %r1969, %r1969, %r2330;
	// end inline asm
	xor.b32  	%r3154, %r3153, %r1967;
	or.b32  	%r3155, %r1921, %r1945;
	and.b32  	%r3156, %r3155, %r1969;
	and.b32  	%r3157, %r1921, %r1945;
	or.b32  	%r3158, %r3156, %r3157;
	add.s32 	%r1981, %r3152, %r1897;
	add.s32 	%r3159, %r3152, %r3158;
	add.s32 	%r1993, %r3159, %r3154;
	// begin inline asm
	shf.r.wrap.b32 %r1971, %r1981, %r1981, %r2274;
	// end inline asm
	// begin inline asm
	shf.r.wrap.b32 %r1975, %r1981, %r1981, %r2278;
	// end inline asm
	xor.b32  	%r3160, %r1975, %r1971;
	// begin inline asm
	shf.r.wrap.b32 %r1979, %r1981, %r1981, %r2282;
	// end inline asm
	xor.b32  	%r3161, %r3160, %r1979;
	xor.b32  	%r3162, %r1933, %r1957;
	and.b32  	%r3163, %r3162, %r1981;
	xor.b32  	%r3164, %r3163, %r1933;
	add.s32 	%r3165, %r3164, %r1909;
	add.s32 	%r3166, %r3165, %r3161;
	add.s32 	%r3167, %r3166, %r924;
	add.s32 	%r3168, %r3167, 506948616;
	// begin inline asm
	shf.r.wrap.b32 %r1983, %r1993, %r1993, %r2322;
	// end inline asm
	// begin inline asm
	shf.r.wrap.b32 %r1987, %r1993, %r1993, %r2326;
	// end inline asm
	xor.b32  	%r3169, %r1987, %r1983;
	// begin inline asm
	shf.r.wrap.b32 %r1991, %r1993, %r1993, %r2330;
	// end inline asm
	xor.b32  	%r3170, %r3169, %r1991;
	or.b32  	%r3171, %r1945, %r1969;
	and.b32  	%r3172, %r3171, %r1993;
	and.b32  	%r3173, %r1945, %r1969;
	or.b32  	%r3174, %r3172, %r3173;
	add.s32 	%r2005, %r3168, %r1921;
	add.s32 	%r3175, %r3168, %r3174;
	add.s32 	%r2017, %r3175, %r3170;
	// begin inline asm
	shf.r.wrap.b32 %r1995, %r2005, %r2005, %r2274;
	// end inline asm
	// begin inline asm
	shf.r.wrap.b32 %r1999, %r2005, %r2005, %r2278;
	// end inline asm
	xor.b32  	%r3176, %r1999, %r1995;
	// begin inline asm
	shf.r.wrap.b32 %r2003, %r2005, %r2005, %r2282;
	// end inline asm
	xor.b32  	%r3177, %r3176, %r2003;
	xor.b32  	%r3178, %r1957, %r1981;
	and.b32  	%r3179, %r3178, %r2005;
	xor.b32  	%r3180, %r3179, %r1957;
	add.s32 	%r3181, %r3180, %r1933;
	add.s32 	%r3182, %r3181, %r3177;
	add.s32 	%r3183, %r3182, %r948;
	add.s32 	%r3184, %r3183, 659060556;
	// begin inline asm
	shf.r.wrap.b32 %r2007, %r2017, %r2017, %r2322;
	// end inline asm
	// begin inline asm
	shf.r.wrap.b32 %r2011, %r2017, %r2017, %r2326;
	// end inline asm
	xor.b32  	%r3185, %r2011, %r2007;
	// begin inline asm
	shf.r.wrap.b32 %r2015, %r2017, %r2017, %r2330;
	// end inline asm
	xor.b32  	%r3186, %r3185, %r2015;
	or.b32  	%r3187, %r1969, %r1993;
	and.b32  	%r3188, %r3187, %r2017;
	and.b32  	%r3189, %r1969, %r1993;
	or.b32  	%r3190, %r3188, %r3189;
	add.s32 	%r2029, %r3184, %r1945;
	add.s32 	%r3191, %r3184, %r3190;
	add.s32 	%r2041, %r3191, %r3186;
	// begin inline asm
	shf.r.wrap.b32 %r2019, %r2029, %r2029, %r2274;
	// end inline asm
	// begin inline asm
	shf.r.wrap.b32 %r2023, %r2029, %r2029, %r2278;
	// end inline asm
	xor.b32  	%r3192, %r2023, %r2019;
	// begin inline asm
	shf.r.wrap.b32 %r2027, %r2029, %r2029, %r2282;
	// end inline asm
	xor.b32  	%r3193, %r3192, %r2027;
	xor.b32  	%r3194, %r1981, %r2005;
	and.b32  	%r3195, %r3194, %r2029;
	xor.b32  	%r3196, %r3195, %r1981;
	add.s32 	%r3197, %r3196, %r1957;
	add.s32 	%r3198, %r3197, %r3193;
	add.s32 	%r3199, %r3198, %r972;
	add.s32 	%r3200, %r3199, 883997877;
	// begin inline asm
	shf.r.wrap.b32 %r2031, %r2041, %r2041, %r2322;
	// end inline asm
	// begin inline asm
	shf.r.wrap.b32 %r2035, %r2041, %r2041, %r2326;
	// end inline asm
	xor.b32  	%r3201, %r2035, %r2031;
	// begin inline asm
	shf.r.wrap.b32 %r2039, %r2041, %r2041, %r2330;
	// end inline asm
	xor.b32  	%r3202, %r3201, %r2039;
	or.b32  	%r3203, %r1993, %r2017;
	and.b32  	%r3204, %r3203, %r2041;
	and.b32  	%r3205, %r1993, %r2017;
	or.b32  	%r3206, %r3204, %r3205;
	add.s32 	%r2053, %r3200, %r1969;
	add.s32 	%r3207, %r3200, %r3206;
	add.s32 	%r2065, %r3207, %r3202;
	// begin inline asm
	shf.r.wrap.b32 %r2043, %r2053, %r2053, %r2274;
	// end inline asm
	// begin inline asm
	shf.r.wrap.b32 %r2047, %r2053, %r2053, %r2278;
	// end inline asm
	xor.b32  	%r3208, %r2047, %r2043;
	// begin inline asm
	shf.r.wrap.b32 %r2051, %r2053, %r2053, %r2282;
	// end inline asm
	xor.b32  	%r3209, %r3208, %r2051;
	xor.b32  	%r3210, %r2005, %r2029;
	and.b32  	%r3211, %r3210, %r2053;
	xor.b32  	%r3212, %r3211, %r2005;
	add.s32 	%r3213, %r3212, %r1981;
	add.s32 	%r3214, %r3213, %r3209;
	add.s32 	%r3215, %r3214, %r996;
	add.s32 	%r3216, %r3215, 958139571;
	// begin inline asm
	shf.r.wrap.b32 %r2055, %r2065, %r2065, %r2322;
	// end inline asm
	// begin inline asm
	shf.r.wrap.b32 %r2059, %r2065, %r2065, %r2326;
	// end inline asm
	xor.b32  	%r3217, %r2059, %r2055;
	// begin inline asm
	shf.r.wrap.b32 %r2063, %r2065, %r2065, %r2330;
	// end inline asm
	xor.b32  	%r3218, %r3217, %r2063;
	or.b32  	%r3219, %r2017, %r2041;
	and.b32  	%r3220, %r3219, %r2065;
	and.b32  	%r3221, %r2017, %r2041;
	or.b32  	%r3222, %r3220, %r3221;
	add.s32 	%r2077, %r3216, %r1993;
	add.s32 	%r3223, %r3216, %r3222;
	add.s32 	%r2089, %r3223, %r3218;
	// begin inline asm
	shf.r.wrap.b32 %r2067, %r2077, %r2077, %r2274;
	// end inline asm
	// begin inline asm
	shf.r.wrap.b32 %r2071, %r2077, %r2077, %r2278;
	// end inline asm
	xor.b32  	%r3224, %r2071, %r2067;
	// begin inline asm
	shf.r.wrap.b32 %r2075, %r2077, %r2077, %r2282;
	// end inline asm
	xor.b32  	%r3225, %r3224, %r2075;
	xor.b32  	%r3226, %r2029, %r2053;
	and.b32  	%r3227, %r3226, %r2077;
	xor.b32  	%r3228, %r3227, %r2029;
	add.s32 	%r3229, %r3228, %r2005;
	add.s32 	%r3230, %r3229, %r3225;
	add.s32 	%r3231, %r3230, %r1020;
	add.s32 	%r3232, %r3231, 1322822218;
	// begin inline asm
	shf.r.wrap.b32 %r2079, %r2089, %r2089, %r2322;
	// end inline asm
	// begin inline asm
	shf.r.wrap.b32 %r2083, %r2089, %r2089, %r2326;
	// end inline asm
	xor.b32  	%r3233, %r2083, %r2079;
	// begin inline asm
	shf.r.wrap.b32 %r2087, %r2089, %r2089, %r2330;
	// end inline asm
	xor.b32  	%r3234, %r3233, %r2087;
	or.b32  	%r3235, %r2041, %r2065;
	and.b32  	%r3236, %r3235, %r2089;
	and.b32  	%r3237, %r2041, %r2065;
	or.b32  	%r3238, %r3236, %r3237;
	add.s32 	%r2101, %r3232, %r2017;
	add.s32 	%r3239, %r3232, %r3238;
	add.s32 	%r2113, %r3239, %r3234;
	// begin inline asm
	shf.r.wrap.b32 %r2091, %r2101, %r2101, %r2274;
	// end inline asm
	// begin inline asm
	shf.r.wrap.b32 %r2095, %r2101, %r2101, %r2278;
	// end inline asm
	xor.b32  	%r3240, %r2095, %r2091;
	// begin inline asm
	shf.r.wrap.b32 %r2099, %r2101, %r2101, %r2282;
	// end inline asm
	xor.b32  	%r3241, %r3240, %r2099;
	xor.b32  	%r3242, %r2053, %r2077;
	and.b32  	%r3243, %r3242, %r2101;
	xor.b32  	%r3244, %r3243, %r2053;
	add.s32 	%r3245, %r3244, %r2029;
	add.s32 	%r3246, %r3245, %r3241;
	add.s32 	%r3247, %r3246, %r1044;
	add.s32 	%r3248, %r3247, 1537002063;
	// begin inline asm
	shf.r.wrap.b32 %r2103, %r2113, %r2113, %r2322;
	// end inline asm
	// begin inline asm
	shf.r.wrap.b32 %r2107, %r2113, %r2113, %r2326;
	// end inline asm
	xor.b32  	%r3249, %r2107, %r2103;
	// begin inline asm
	shf.r.wrap.b32 %r2111, %r2113, %r2113, %r2330;
	// end inline asm
	xor.b32  	%r3250, %r3249, %r2111;
	or.b32  	%r3251, %r2065, %r2089;
	and.b32  	%r3252, %r3251, %r2113;
	and.b32  	%r3253, %r2065, %r2089;
	or.b32  	%r3254, %r3252, %r3253;
	add.s32 	%r2125, %r3248, %r2041;
	add.s32 	%r3255, %r3248, %r3254;
	add.s32 	%r2137, %r3255, %r3250;
	// begin inline asm
	shf.r.wrap.b32 %r2115, %r2125, %r2125, %r2274;
	// end inline asm
	// begin inline asm
	shf.r.wrap.b32 %r2119, %r2125, %r2125, %r2278;
	// end inline asm
	xor.b32  	%r3256, %r2119, %r2115;
	// begin inline asm
	shf.r.wrap.b32 %r2123, %r2125, %r2125, %r2282;
	// end inline asm
	xor.b32  	%r3257, %r3256, %r2123;
	xor.b32  	%r3258, %r2077, %r2101;
	and.b32  	%r3259, %r3258, %r2125;
	xor.b32  	%r3260, %r3259, %r2077;
	add.s32 	%r3261, %r3260, %r2053;
	add.s32 	%r3262, %r3261, %r3257;
	add.s32 	%r3263, %r3262, %r1068;
	add.s32 	%r3264, %r3263, 1747873779;
	// begin inline asm
	shf.r.wrap.b32 %r2127, %r2137, %r2137, %r2322;
	// end inline asm
	// begin inline asm
	shf.r.wrap.b32 %r2131, %r2137, %r2137, %r2326;
	// end inline asm
	xor.b32  	%r3265, %r2131, %r2127;
	// begin inline asm
	shf.r.wrap.b32 %r2135, %r2137, %r2137, %r2330;
	// end inline asm
	xor.b32  	%r3266, %r3265, %r2135;
	or.b32  	%r3267, %r2089, %r2113;
	and.b32  	%r3268, %r3267, %r2137;
	and.b32  	%r3269, %r2089, %r2113;
	or.b32  	%r3270, %r3268, %r3269;
	add.s32 	%r2149, %r3264, %r2065;
	add.s32 	%r3271, %r3264, %r3270;
	add.s32 	%r2161, %r3271, %r3266;
	// begin inline asm
	shf.r.wrap.b32 %r2139, %r2149, %r2149, %r2274;
	// end inline asm
	// begin inline asm
	shf.r.wrap.b32 %r2143, %r2149, %r2149, %r2278;
	// end inline asm
	xor.b32  	%r3272, %r2143, %r2139;
	// begin inline asm
	shf.r.wrap.b32 %r2147, %r2149, %r2149, %r2282;
	// end inline asm
	xor.b32  	%r3273, %r3272, %r2147;
	xor.b32  	%r3274, %r2101, %r2125;
	and.b32  	%r3275, %r3274, %r2149;
	xor.b32  	%r3276, %r3275, %r2101;
	add.s32 	%r3277, %r3276, %r2077;
	add.s32 	%r3278, %r3277, %r3273;
	add.s32 	%r3279, %r3278, %r1092;
	add.s32 	%r3280, %r3279, 1955562222;
	// begin inline asm
	shf.r.wrap.b32 %r2151, %r2161, %r2161, %r2322;
	// end inline asm
	// begin inline asm
	shf.r.wrap.b32 %r2155, %r2161, %r2161, %r2326;
	// end inline asm
	xor.b32  	%r3281, %r2155, %r2151;
	// begin inline asm
	shf.r.wrap.b32 %r2159, %r2161, %r2161, %r2330;
	// end inline asm
	xor.b32  	%r3282, %r3281, %r2159;
	or.b32  	%r3283, %r2113, %r2137;
	and.b32  	%r3284, %r3283, %r2161;
	and.b32  	%r3285, %r2113, %r2137;
	or.b32  	%r3286, %r3284, %r3285;
	add.s32 	%r2173, %r3280, %r2089;
	add.s32 	%r3287, %r3280, %r3286;
	add.s32 	%r2185, %r3287, %r3282;
	// begin inline asm
	shf.r.wrap.b32 %r2163, %r2173, %r2173, %r2274;
	// end inline asm
	// begin inline asm
	shf.r.wrap.b32 %r2167, %r2173, %r2173, %r2278;
	// end inline asm
	xor.b32  	%r3288, %r2167, %r2163;
	// begin inline asm
	shf.r.wrap.b32 %r2171, %r2173, %r2173, %r2282;
	// end inline asm
	xor.b32  	%r3289, %r3288, %r2171;
	xor.b32  	%r3290, %r2125, %r2149;
	and.b32  	%r3291, %r3290, %r2173;
	xor.b32  	%r3292, %r3291, %r2125;
	add.s32 	%r3293, %r3292, %r2101;
	add.s32 	%r3294, %r3293, %r3289;
	add.s32 	%r3295, %r3294, %r1116;
	add.s32 	%r3296, %r3295, 2024104815;
	// begin inline asm
	shf.r.wrap.b32 %r2175, %r2185, %r2185, %r2322;
	// end inline asm
	// begin inline asm
	shf.r.wrap.b32 %r2179, %r2185, %r2185, %r2326;
	// end inline asm
	xor.b32  	%r3297, %r2179, %r2175;
	// begin inline asm
	shf.r.wrap.b32 %r2183, %r2185, %r2185, %r2330;
	// end inline asm
	xor.b32  	%r3298, %r3297, %r2183;
	or.b32  	%r3299, %r2137, %r2161;
	and.b32  	%r3300, %r3299, %r2185;
	and.b32  	%r3301, %r2137, %r2161;
	or.b32  	%r3302, %r3300, %r3301;
	add.s32 	%r2197, %r3296, %r2113;
	add.s32 	%r3303, %r3296, %r3302;
	add.s32 	%r2209, %r3303, %r3298;
	// begin inline asm
	shf.r.wrap.b32 %r2187, %r2197, %r2197, %r2274;
	// end inline asm
	// begin inline asm
	shf.r.wrap.b32 %r2191, %r2197, %r2197, %r2278;
	// end inline asm
	xor.b32  	%r3304, %r2191, %r2187;
	// begin inline asm
	shf.r.wrap.b32 %r2195, %r2197, %r2197, %r2282;
	// end inline asm
	xor.b32  	%r3305, %r3304, %r2195;
	xor.b32  	%r3306, %r2149, %r2173;
	and.b32  	%r3307, %r3306, %r2197;
	xor.b32  	%r3308, %r3307, %r2149;
	add.s32 	%r3309, %r3308, %r2125;
	add.s32 	%r3310, %r3309, %r3305;
	add.s32 	%r3311, %r3310, %r1140;
	add.s32 	%r3312, %r3311, -2067236844;
	// begin inline asm
	shf.r.wrap.b32 %r2199, %r2209, %r2209, %r2322;
	// end inline asm
	// begin inline asm
	shf.r.wrap.b32 %r2203, %r2209, %r2209, %r2326;
	// end inline asm
	xor.b32  	%r3313, %r2203, %r2199;
	// begin inline asm
	shf.r.wrap.b32 %r2207, %r2209, %r2209, %r2330;
	// end inline asm
	xor.b32  	%r3314, %r3313, %r2207;
	or.b32  	%r3315, %r2161, %r2185;
	and.b32  	%r3316, %r3315, %r2209;
	and.b32  	%r3317, %r2161, %r2185;
	or.b32  	%r3318, %r3316, %r3317;
	add.s32 	%r2221, %r3312, %r2137;
	add.s32 	%r3319, %r3312, %r3318;
	add.s32 	%r2233, %r3319, %r3314;
	// begin inline asm
	shf.r.wrap.b32 %r2211, %r2221, %r2221, %r2274;
	// end inline asm
	// begin inline asm
	shf.r.wrap.b32 %r2215, %r2221, %r2221, %r2278;
	// end inline asm
	xor.b32  	%r3320, %r2215, %r2211;
	// begin inline asm
	shf.r.wrap.b32 %r2219, %r2221, %r2221, %r2282;
	// end inline asm
	xor.b32  	%r3321, %r3320, %r2219;
	xor.b32  	%r3322, %r2173, %r2197;
	and.b32  	%r3323, %r3322, %r2221;
	xor.b32  	%r3324, %r3323, %r2173;
	add.s32 	%r3325, %r3324, %r2149;
	add.s32 	%r3326, %r3325, %r3321;
	add.s32 	%r3327, %r3326, %r1164;
	add.s32 	%r3328, %r3327, -1933114872;
	// begin inline asm
	shf.r.wrap.b32 %r2223, %r2233, %r2233, %r2322;
	// end inline asm
	// begin inline asm
	shf.r.wrap.b32 %r2227, %r2233, %r2233, %r2326;
	// end inline asm
	xor.b32  	%r3329, %r2227, %r2223;
	// begin inline asm
	shf.r.wrap.b32 %r2231, %r2233, %r2233, %r2330;
	// end inline asm
	xor.b32  	%r3330, %r3329, %r2231;
	or.b32  	%r3331, %r2185, %r2209;
	and.b32  	%r3332, %r3331, %r2233;
	and.b32  	%r3333, %r2185, %r2209;
	or.b32  	%r3334, %r3332, %r3333;
	add.s32 	%r2245, %r3328, %r2161;
	add.s32 	%r3335, %r3328, %r3334;
	add.s32 	%r2257, %r3335, %r3330;
	// begin inline asm
	shf.r.wrap.b32 %r2235, %r2245, %r2245, %r2274;
	// end inline asm
	// begin inline asm
	shf.r.wrap.b32 %r2239, %r2245, %r2245, %r2278;
	// end inline asm
	xor.b32  	%r3336, %r2239, %r2235;
	// begin inline asm
	shf.r.wrap.b32 %r2243, %r2245, %r2245, %r2282;
	// end inline asm
	xor.b32  	%r3337, %r3336, %r2243;
	xor.b32  	%r3338, %r2197, %r2221;
	and.b32  	%r3339, %r3338, %r2245;
	xor.b32  	%r3340, %r3339, %r2197;
	add.s32 	%r3341, %r2173, %r3340;
	add.s32 	%r3342, %r3341, %r3337;
	add.s32 	%r3343, %r3342, %r2292;
	add.s32 	%r3344, %r3343, -1866530822;
	add.s32 	%r2269, %r3344, %r2185;
	// begin inline asm
	shf.r.wrap.b32 %r2247, %r2257, %r2257, %r2322;
	// end inline asm
	// begin inline asm
	shf.r.wrap.b32 %r2251, %r2257, %r2257, %r2326;
	// end inline asm
	xor.b32  	%r3345, %r2251, %r2247;
	// begin inline asm
	shf.r.wrap.b32 %r2255, %r2257, %r2257, %r2330;
	// end inline asm
	xor.b32  	%r3346, %r3345, %r2255;
	or.b32  	%r3347, %r2209, %r2233;
	and.b32  	%r3348, %r3347, %r2257;
	and.b32  	%r3349, %r2209, %r2233;
	or.b32  	%r3350, %r3348, %r3349;
	add.s32 	%r3351, %r3346, %r3350;
	add.s32 	%r2317, %r3351, %r3344;
	// begin inline asm
	shf.r.wrap.b32 %r2259, %r2269, %r2269, %r2274;
	// end inline asm
	// begin inline asm
	shf.r.wrap.b32 %r2263, %r2269, %r2269, %r2278;
	// end inline asm
	xor.b32  	%r3352, %r2263, %r2259;
	// begin inline asm
	shf.r.wrap.b32 %r2267, %r2269, %r2269, %r2282;
	// end inline asm
	xor.b32  	%r3353, %r3352, %r2267;
	xor.b32  	%r3354, %r2221, %r2245;
	and.b32  	%r3355, %r2269, %r3354;
	xor.b32  	%r3356, %r3355, %r2221;
	add.s32 	%r3357, %r2197, %r3353;
	add.s32 	%r3358, %r3357, %r3356;
	add.s32 	%r3359, %r3358, %r10;
	add.s32 	%r3360, %r3359, -1538233109;
	add.s32 	%r2281, %r3360, %r2209;
	// begin inline asm
	shf.r.wrap.b32 %r2271, %r2281, %r2281, %r2274;
	// end inline asm
	// begin inline asm
	shf.r.wrap.b32 %r2275, %r2281, %r2281, %r2278;
	// end inline asm
	xor.b32  	%r3361, %r2275, %r2271;
	// begin inline asm
	shf.r.wrap.b32 %r2279, %r2281, %r2281, %r2282;
	// end inline asm
	xor.b32  	%r3362, %r3361, %r2279;
	xor.b32  	%r3363, %r2269, %r2245;
	and.b32  	%r3364, %r2281, %r3363;
	xor.b32  	%r3365, %r3364, %r2245;
	// begin inline asm
	shf.r.wrap.b32 %r2283, %r2292, %r2292, %r2286;
	// end inline asm
	// begin inline asm
	shf.r.wrap.b32 %r2287, %r2292, %r2292, %r2290;
	// end inline asm
	xor.b32  	%r3366, %r2287, %r2283;
	// begin inline asm
	shf.r.wrap.b32 %r2291, %r2292, %r2305, %r2294;
	// end inline asm
	xor.b32  	%r3367, %r3366, %r2291;
	// begin inline asm
	shf.r.wrap.b32 %r2295, %r2304, %r2304, %r2298;
	// end inline asm
	// begin inline asm
	shf.r.wrap.b32 %r2299, %r2304, %r2304, %r2302;
	// end inline asm
	xor.b32  	%r3368, %r2299, %r2295;
	// begin inline asm
	shf.r.wrap.b32 %r2303, %r2304, %r2305, %r2306;
	// end inline asm
	xor.b32  	%r3369, %r3368, %r2303;
	add.s32 	%r3370, %r2221, %r3362;
	add.s32 	%r3371, %r3370, %r3365;
	add.s32 	%r3372, %r3371, %r3367;
	add.s32 	%r3373, %r3372, %r1068;
	add.s32 	%r3374, %r3373, %r3369;
	add.s32 	%r3375, %r3374, %r1176;
	add.s32 	%r16, %r3375, -1090935817;
	// begin inline asm
	shf.r.wrap.b32 %r2307, %r2317, %r2317, %r2322;
	// end inline asm
	// begin inline asm
	shf.r.wrap.b32 %r2311, %r2317, %r2317, %r2326;
	// end inline asm
	xor.b32  	%r3376, %r2311, %r2307;
	// begin inline asm
	shf.r.wrap.b32 %r2315, %r2317, %r2317, %r2330;
	// end inline asm
	xor.b32  	%r3377, %r3376, %r2315;
	or.b32  	%r3378, %r2233, %r2257;
	and.b32  	%r3379, %r2317, %r3378;
	and.b32  	%r3380, %r2233, %r2257;
	or.b32  	%r3381, %r3379, %r3380;
	add.s32 	%r3382, %r3360, %r3381;
	add.s32 	%r2329, %r3382, %r3377;
	// begin inline asm
	shf.r.wrap.b32 %r2319, %r2329, %r2329, %r2322;
	// end inline asm
	// begin inline asm
	shf.r.wrap.b32 %r2323, %r2329, %r2329, %r2326;
	// end inline asm
	xor.b32  	%r3383, %r2323, %r2319;
	// begin inline asm
	shf.r.wrap.b32 %r2327, %r2329, %r2329, %r2330;
	// end inline asm
	xor.b32  	%r3384, %r3383, %r2327;
	add.s32 	%r3385, %r3384, %r16;
	or.b32  	%r3386, %r2317, %r2257;
	and.b32  	%r3387, %r2329, %r3386;
	and.b32  	%r3388, %r2317, %r2257;
	or.b32  	%r3389, %r3387, %r3388;
	add.s32 	%r18, %r3385, %r3389;
	add.s32 	%r19, %r18, -1150833019;
	ld.global.u32 	%r3390, [%rd2];
	setp.ge.u32 	%p1, %r19, %r3390;
	@%p1 bra 	$L__BB0_5;
	add.s32 	%r3401, %r16, %r2233;
	mov.b32 	%r3394, 6;
	// begin inline asm
	shf.r.wrap.b32 %r3391, %r3401, %r3401, %r3394;
	// end inline asm
	mov.b32 	%r3398, 11;
	// begin inline asm
	shf.r.wrap.b32 %r3395, %r3401, %r3401, %r3398;
	// end inline asm
	xor.b32  	%r3439, %r3395, %r3391;
	mov.b32 	%r3402, 25;
	// begin inline asm
	shf.r.wrap.b32 %r3399, %r3401, %r3401, %r3402;
	// end inline asm
	xor.b32  	%r3440, %r3439, %r3399;
	xor.b32  	%r3441, %r2281, %r2269;
	and.b32  	%r3442, %r3401, %r3441;
	xor.b32  	%r3443, %r3442, %r2269;
	mov.b32 	%r3406, 17;
	// begin inline asm
	shf.r.wrap.b32 %r3403, %r10, %r10, %r3406;
	// end inline asm
	mov.b32 	%r3410, 19;
	// begin inline asm
	shf.r.wrap.b32 %r3407, %r10, %r10, %r3410;
	// end inline asm
	xor.b32  	%r3444, %r3407, %r3403;
	mov.b32 	%r3425, 0;
	mov.b32 	%r3414, 10;
	// begin inline asm
	shf.r.wrap.b32 %r3411, %r10, %r3425, %r3414;
	// end inline asm
	xor.b32  	%r3445, %r3444, %r3411;
	mov.b32 	%r3418, 7;
	// begin inline asm
	shf.r.wrap.b32 %r3415, %r900, %r900, %r3418;
	// end inline asm
	mov.b32 	%r3422, 18;
	// begin inline asm
	shf.r.wrap.b32 %r3419, %r900, %r900, %r3422;
	// end inline asm
	xor.b32  	%r3446, %r3419, %r3415;
	mov.b32 	%r3426, 3;
	// begin inline asm
	shf.r.wrap.b32 %r3423, %r900, %r3425, %r3426;
	// end inline asm
	xor.b32  	%r3447, %r3446, %r3423;
	mov.b32 	%r3430, 2;
	// begin inline asm
	shf.r.wrap.b32 %r3427, %r18, %r18, %r3430;
	// end inline asm
	mov.b32 	%r3434, 13;
	// begin inline asm
	shf.r.wrap.b32 %r3431, %r18, %r18, %r3434;
	// end inline asm
	xor.b32  	%r3448, %r3431, %r3427;
	mov.b32 	%r3438, 22;
	// begin inline asm
	shf.r.wrap.b32 %r3435, %r18, %r18, %r3438;
	// end inline asm
	xor.b32  	%r3449, %r3448, %r3435;
	or.b32  	%r3450, %r2329, %r2317;
	and.b32  	%r3451, %r18, %r3450;
	and.b32  	%r3452, %r2329, %r2317;
	or.b32  	%r3453, %r3451, %r3452;
	add.s32 	%r3454, %r2245, %r3443;
	add.s32 	%r3455, %r3454, %r3453;
	add.s32 	%r3456, %r3455, %r3440;
	add.s32 	%r3457, %r3456, %r3445;
	add.s32 	%r3458, %r3457, %r1092;
	add.s32 	%r3459, %r3458, %r3447;
	add.s32 	%r3460, %r3459, %r2304;
	add.s32 	%r3461, %r3460, %r3449;
	setp.ne.s32 	%p2, %r3461, -813391705;
	@%p2 bra 	$L__BB0_5;
	cvt.u64.u32 	%rd37, %r19;
	bra.uni 	$L__BB0_7;
$L__BB0_5:
	add.s16 	%rs11, %rs2, 1;
	and.b16  	%rs7, %rs2, 255;
	setp.lt.u16 	%p3, %rs7, 88;
	@%p3 bra 	$L__BB0_2;
	add.s16 	%rs10, %rs1, 1;
	and.b16  	%rs8, %rs1, 255;
	setp.lt.u16 	%p4, %rs8, 88;
	mov.b64 	%rd37, -1;
	@%p4 bra 	$L__BB0_1;
$L__BB0_7:
	ld.global.u32 	%rd27, [%rd2];
	setp.gt.u64 	%p5, %rd37, %rd27;
	@%p5 bra 	$L__BB0_12;
$L__BB0_8:
	atom.relaxed.global.cas.b32 	%r3462, [%rd1], 0, 1;
	setp.ne.s32 	%p6, %r3462, 0;
	@%p6 bra 	$L__BB0_8;
	ld.global.u32 	%rd28, [%rd2];
	setp.ge.u64 	%p7, %rd37, %rd28;
	@%p7 bra 	$L__BB0_11;
	ld.param.u64 	%rd34, [_Z6kerneljjjjjjjjjjmPhPjS0__param_11];
	cvta.to.global.u64 	%rd29, %rd34;
	st.global.u32 	[%rd2], %rd37;
	st.global.u8 	[%rd29+3], %r28;
	shr.u32 	%r3463, %r28, 8;
	st.global.u8 	[%rd29+2], %r3463;
	shr.u32 	%r3464, %r28, 16;
	st.global.u8 	[%rd29+1], %r3464;
	shr.u32 	%r3465, %r28, 24;
	st.global.u8 	[%rd29], %r3465;
	st.global.u8 	[%rd29+7], %rd5;
	shr.u64 	%rd30, %rd5, 8;
	st.global.u8 	[%rd29+6], %rd30;
	shr.u64 	%rd31, %rd5, 16;
	st.global.u8 	[%rd29+5], %rd31;
	shr.u64 	%rd32, %rd5, 24;
	st.global.u8 	[%rd29+4], %rd32;
	mov.b16 	%rs9, 0;
	st.global.u8 	[%rd29+11], %rs9;
	shr.u64 	%rd33, %rd5, 40;
	st.global.u8 	[%rd29+10], %rd33;
	st.global.u8 	[%rd29+9], %rs1;
	st.global.u8 	[%rd29+8], %rs2;
$L__BB0_11:
	atom.global.exch.b32 	%r3466, [%rd1], 0;
$L__BB0_12:
	ret;

}


// ===== COMPILED SASS (sm_100) =====

	.target	sm_100

	.elftype	@"ET_EXEC"


//--------------------- .note.nv.tkinfo           --------------------------
	.section	.note.nv.tkinfo,"",@"SHT_NOTE"
	.sectionflags	@"SHF_NOTE_NV_TKINFO"
	.tkinfo
        /*0018*/ 	.word	0x00000002
        /*0030*/ 	.string	""
        /*0030*/ 	.string	"ptxas"
        /*0030*/ 	.string	"Cuda compilation tools, release 13.0, V13.0.88"
        /*0030*/ 	.string	"Build cuda_13.0.r13.0/compiler.36424714_0"
        /*0030*/ 	.string	"-arch sm_100 -m 64 "



//--------------------- .note.nv.cuinfo           --------------------------
	.section	.note.nv.cuinfo,"",@"SHT_NOTE"
	.sectionflags	@"SHF_NOTE_NV_CUINFO"
        /*0018*/ 	.short	0x0002
        /*001a*/ 	.short	0x0064
        /*001c*/ 	.short	0x0082
	.zero		2


//--------------------- .nv.info                  --------------------------
	.section	.nv.info,"",@"SHT_CUDA_INFO"
	.align	4


	//----- nvinfo : EIATTR_REGCOUNT
	.align		4
        /*0000*/ 	.byte	0x04, 0x2f
        /*0002*/ 	.short	(.L_1 - .L_0)
	.align		4
.L_0:
        /*0004*/ 	.word	index@(_Z6kerneljjjjjjjjjjmPhPjS0_)
        /*0008*/ 	.word	0x00000028


	//----- nvinfo : EIATTR_FRAME_SIZE
	.align		4
.L_1:
        /*000c*/ 	.byte	0x04, 0x11
        /*000e*/ 	.short	(.L_3 - .L_2)
	.align		4
.L_2:
        /*0010*/ 	.word	index@(_Z6kerneljjjjjjjjjjmPhPjS0_)
        /*0014*/ 	.word	0x00000000


	//----- nvinfo : EIATTR_MIN_STACK_SIZE
	.align		4
.L_3:
        /*0018*/ 	.byte	0x04, 0x12
        /*001a*/ 	.short	(.L_5 - .L_4)
	.align		4
.L_4:
        /*001c*/ 	.word	index@(_Z6kerneljjjjjjjjjjmPhPjS0_)
        /*0020*/ 	.word	0x00000000
.L_5:


//--------------------- .nv.compat                --------------------------
	.section	.nv.compat,"",@"SHT_CUDA_COMPAT_INFO"
	.align	4
        /*0000*/ 	.byte	0x02, 0x09, 0x00, 0x00, 0x02, 0x02, 0x01, 0x00, 0x02, 0x05, 0x05, 0x00, 0x03, 0x07, 0x01, 0x01
        /*0010*/ 	.byte	0x02, 0x03, 0x00, 0x00, 0x02, 0x06, 0x01, 0x00, 0x04, 0x0b, 0x08, 0x00, 0x09, 0x00, 0x00, 0x00
        /*0020*/ 	.byte	0x00, 0x00, 0x00, 0x00


//--------------------- .nv.info._Z6kerneljjjjjjjjjjmPhPjS0_ --------------------------
	.section	.nv.info._Z6kerneljjjjjjjjjjmPhPjS0_,"",@"SHT_CUDA_INFO"
	.sectionflags	@""
	.align	4


	//----- nvinfo : EIATTR_CUDA_API_VERSION
	.align		4
        /*0000*/ 	.byte	0x04, 0x37
        /*0002*/ 	.short	(.L_7 - .L_6)
.L_6:
        /*0004*/ 	.word	0x00000082


	//----- nvinfo : EIATTR_KPARAM_INFO
	.align		4
.L_7:
        /*0008*/ 	.byte	0x04, 0x17
        /*000a*/ 	.short	(.L_9 - .L_8)
.L_8:
        /*000c*/ 	.word	0x00000000
        /*0010*/ 	.short	0x000d
        /*0012*/ 	.short	0x0040
        /*0014*/ 	.byte	0x00, 0xf5, 0x21, 0x00


	//----- nvinfo : EIATTR_KPARAM_INFO
	.align		4
.L_9:
        /*0018*/ 	.byte	0x04, 0x17
        /*001a*/ 	.short	(.L_11 - .L_10)
.L_10:
        /*001c*/ 	.word	0x00000000
        /*0020*/ 	.short	0x000c
        /*0022*/ 	.short	0x0038
        /*0024*/ 	.byte	0x00, 0xf5, 0x21, 0x00


	//----- nvinfo : EIATTR_KPARAM_INFO
	.align		4
.L_11:
        /*0028*/ 	.byte	0x04, 0x17
        /*002a*/ 	.short	(.L_13 - .L_12)
.L_12:
        /*002c*/ 	.word	0x00000000
        /*0030*/ 	.short	0x000b
        /*0032*/ 	.short	0x0030
        /*0034*/ 	.byte	0x00, 0xf5, 0x21, 0x00


	//----- nvinfo : EIATTR_KPARAM_INFO
	.align		4
.L_13:
        /*0038*/ 	.byte	0x04, 0x17
        /*003a*/ 	.short	(.L_15 - .L_14)
.L_14:
        /*003c*/ 	.word	0x00000000
        /*0040*/ 	.short	0x000a
        /*0042*/ 	.short	0x0028
        /*0044*/ 	.byte	0x00, 0xf0, 0x21, 0x00


	//----- nvinfo : EIATTR_KPARAM_INFO
	.align		4
.L_15:
        /*0048*/ 	.byte	0x04, 0x17
        /*004a*/ 	.short	(.L_17 - .L_16)
.L_16:
        /*004c*/ 	.word	0x00000000
        /*0050*/ 	.short	0x0009
        /*0052*/ 	.short	0x0024
        /*0054*/ 	.byte	0x00, 0xf0, 0x11, 0x00


	//----- nvinfo : EIATTR_KPARAM_INFO
	.align		4
.L_17:
        /*0058*/ 	.byte	0x04, 0x17
        /*005a*/ 	.short	(.L_19 - .L_18)
.L_18:
        /*005c*/ 	.word	0x00000000
        /*0060*/ 	.short	0x0008
        /*0062*/ 	.short	0x0020
        /*0064*/ 	.byte	0x00, 0xf0, 0x11, 0x00


	//----- nvinfo : EIATTR_KPARAM_INFO
	.align		4
.L_19:
        /*0068*/ 	.byte	0x04, 0x17
        /*006a*/ 	.short	(.L_21 - .L_20)
.L_20:
        /*006c*/ 	.word	0x00000000
        /*0070*/ 	.short	0x0007
        /*0072*/ 	.short	0x001c
        /*0074*/ 	.byte	0x00, 0xf0, 0x11, 0x00


	//----- nvinfo : EIATTR_KPARAM_INFO
	.align		4
.L_21:
        /*0078*/ 	.byte	0x04, 0x17
        /*007a*/ 	.short	(.L_23 - .L_22)
.L_22:
        /*007c*/ 	.word	0x00000000
        /*0080*/ 	.short	0x0006
        /*0082*/ 	.short	0x0018
        /*0084*/ 	.byte	0x00, 0xf0, 0x11, 0x00


	//----- nvinfo : EIATTR_KPARAM_INFO
	.align		4
.L_23:
        /*0088*/ 	.byte	0x04, 0x17
        /*008a*/ 	.short	(.L_25 - .L_24)
.L_24:
        /*008c*/ 	.word	0x00000000
        /*0090*/ 	.short	0x0005
        /*0092*/ 	.short	0x0014
        /*0094*/ 	.byte	0x00, 0xf0, 0x11, 0x00


	//----- nvinfo : EIATTR_KPARAM_INFO
	.align		4
.L_25:
        /*0098*/ 	.byte	0x04, 0x17
        /*009a*/ 	.short	(.L_27 - .L_26)
.L_26:
        /*009c*/ 	.word	0x00000000
        /*00a0*/ 	.short	0x0004
        /*00a2*/ 	.short	0x0010
        /*00a4*/ 	.byte	0x00, 0xf0, 0x11, 0x00


	//----- nvinfo : EIATTR_KPARAM_INFO
	.align		4
.L_27:
        /*00a8*/ 	.byte	0x04, 0x17
        /*00aa*/ 	.short	(.L_29 - .L_28)
.L_28:
        /*00ac*/ 	.word	0x00000000
        /*00b0*/ 	.short	0x0003
        /*00b2*/ 	.short	0x000c
        /*00b4*/ 	.byte	0x00, 0xf0, 0x11, 0x00


	//----- nvinfo : EIATTR_KPARAM_INFO
	.align		4
.L_29:
        /*00b8*/ 	.byte	0x04, 0x17
        /*00ba*/ 	.short	(.L_31 - .L_30)
.L_30:
        /*00bc*/ 	.word	0x00000000
        /*00c0*/ 	.short	0x0002
        /*00c2*/ 	.short	0x0008
        /*00c4*/ 	.byte	0x00, 0xf0, 0x11, 0x00


	//----- nvinfo : EIATTR_KPARAM_INFO
	.align		4
.L_31:
        /*00c8*/ 	.byte	0x04, 0x17
        /*00ca*/ 	.short	(.L_33 - .L_32)
.L_32:
        /*00cc*/ 	.word	0x00000000
        /*00d0*/ 	.short	0x0001
        /*00d2*/ 	.short	0x0004
        /*00d4*/ 	.byte	0x00, 0xf0, 0x11, 0x00


	//----- nvinfo : EIATTR_KPARAM_INFO
	.align		4
.L_33:
        /*00d8*/ 	.byte	0x04, 0x17
        /*00da*/ 	.short	(.L_35 - .L_34)
.L_34:
        /*00dc*/ 	.word	0x00000000
        /*00e0*/ 	.short	0x0000
        /*00e2*/ 	.short	0x0000
        /*00e4*/ 	.byte	0x00, 0xf0, 0x11, 0x00


	//----- nvinfo : EIATTR_SPARSE_MMA_MASK
	.align		4
.L_35:
        /*00e8*/ 	.byte	0x03, 0x50
        /*00ea*/ 	.short	0x0000


	//----- nvinfo : EIATTR_MAXREG_COUNT
	.align		4
        /*00ec*/ 	.byte	0x03, 0x1b
        /*00ee*/ 	.short	0x00ff


	//----- nvinfo : EIATTR_MERCURY_ISA_VERSION
	.align		4
        /*00f0*/ 	.byte	0x03, 0x5f
        /*00f2*/ 	.short	0x0101


	//----- nvinfo : EIATTR_VRC_CTA_INIT_COUNT
	.align		4
        /*00f4*/ 	.byte	0x02, 0x4a
	.zero		1
	.zero		1


	//----- nvinfo : EIATTR_EXIT_INSTR_OFFSETS
	.align		4
        /*00f8*/ 	.byte	0x04, 0x1c
        /*00fa*/ 	.short	(.L_37 - .L_36)


	//   ....[0]....
.L_36:
        /*00fc*/ 	.word	0x00004aa0


	//   ....[1]....
        /*0100*/ 	.word	0x00004d10


	//----- nvinfo : EIATTR_CRS_STACK_SIZE
	.align		4
.L_37:
        /*0104*/ 	.byte	0x04, 0x1e
        /*0106*/ 	.short	(.L_39 - .L_38)
.L_38:
        /*0108*/ 	.word	0x00000000


	//----- nvinfo : EIATTR_CBANK_PARAM_SIZE
	.align		4
.L_39:
        /*010c*/ 	.byte	0x03, 0x19
        /*010e*/ 	.short	0x0048


	//----- nvinfo : EIATTR_PARAM_CBANK
	.align		4
        /*0110*/ 	.byte	0x04, 0x0a
        /*0112*/ 	.short	(.L_41 - .L_40)
	.align		4
.L_40:
        /*0114*/ 	.word	index@(.nv.constant0._Z6kerneljjjjjjjjjjmPhPjS0_)
        /*0118*/ 	.short	0x0380
        /*011a*/ 	.short	0x0048


	//----- nvinfo : EIATTR_SW_WAR
	.align		4
.L_41:
        /*011c*/ 	.byte	0x04, 0x36
        /*011e*/ 	.short	(.L_43 - .L_42)
.L_42:
        /*0120*/ 	.word	0x00000008
.L_43:


//--------------------- .nv.callgraph             --------------------------
	.section	.nv.callgraph,"",@"SHT_CUDA_CALLGRAPH"
	.align	4
	.sectionentsize	8
	.align		4
        /*0000*/ 	.word	0x00000000
	.align		4
        /*0004*/ 	.word	0xffffffff
	.align		4
        /*0008*/ 	.word	0x00000000
	.align		4
        /*000c*/ 	.word	0xfffffffe
	.align		4
        /*0010*/ 	.word	0x00000000
	.align		4
        /*0014*/ 	.word	0xfffffffd
	.align		4
        /*0018*/ 	.word	0x00000000
	.align		4
        /*001c*/ 	.word	0xfffffffc


//--------------------- .text._Z6kerneljjjjjjjjjjmPhPjS0_ --------------------------
	.section	.text._Z6kerneljjjjjjjjjjmPhPjS0_,"ax",@progbits
	.align	128
        .global         _Z6kerneljjjjjjjjjjmPhPjS0_
        .type           _Z6kerneljjjjjjjjjjmPhPjS0_,@function
        .size           _Z6kerneljjjjjjjjjjmPhPjS0_,(.L_x_13 - _Z6kerneljjjjjjjjjjmPhPjS0_)
        .other          _Z6kerneljjjjjjjjjjmPhPjS0_,@"STO_CUDA_ENTRY STV_DEFAULT"
_Z6kerneljjjjjjjjjjmPhPjS0_:
.text._Z6kerneljjjjjjjjjjmPhPjS0_:
[----:B------:R-:W-:Y:S08]  /*0000*/  LDC R1, c[0x0][0x37c] ;  /* 0x0000df00ff017b82 */ /* 0x000ff00000000800 */
[----:B------:R-:W0:Y:S01]  /*0010*/  S2UR UR4, SR_CTAID.X ;  /* 0x00000000000479c3 */ /* 0x000e220000002500 */
[----:B------:R-:W1:Y:S01]  /*0020*/  S2R R3, SR_TID.X ;  /* 0x0000000000037919 */ /* 0x000e620000002100 */
[----:B------:R-:W2:Y:S01]  /*0030*/  LDCU.128 UR12, c[0x0][0x390] ;  /* 0x00007200ff0c77ac */ /* 0x000ea20008000c00 */
[----:B------:R-:W-:Y:S01]  /*0040*/  BSSY.RECONVERGENT B2, `(.L_x_0) ;  /* 0x00004a2000027945 */ /* 0x000fe20003800200 */
[----:B------:R-:W3:Y:S01]  /*0050*/  S2R R0, SR_TID.Y ;  /* 0x0000000000007919 */ /* 0x000ee20000002200 */
[----:B------:R-:W4:Y:S03]  /*0060*/  LDCU UR7, c[0x0][0x388] ;  /* 0x00007100ff0777ac */ /* 0x000f260008000800 */
[----:B------:R-:W5:Y:S01]  /*0070*/  S2UR UR5, SR_CTAID.Y ;  /* 0x00000000000579c3 */ /* 0x000f620000002600 */
[----:B------:R-:W4:Y:S01]  /*0080*/  LDCU.64 UR20, c[0x0][0x380] ;  /* 0x00007000ff1477ac */ /* 0x000f220008000a00 */
[----:B------:R-:W1:Y:S06]  /*0090*/  LDCU.64 UR10, c[0x0][0x358] ;  /* 0x00006b00ff0a77ac */ /* 0x000e6c0008000a00 */
[----:B------:R-:W2:Y:S01]  /*00a0*/  S2UR UR6, SR_CTAID.Z ;  /* 0x00000000000679c3 */ /* 0x000ea20000002700 */
[----:B------:R-:W1:Y:S01]  /*00b0*/  LDCU UR24, c[0x0][0x398] ;  /* 0x00007300ff1877ac */ /* 0x000e620008000800 */
[----:B------:R-:W1:Y:S06]  /*00c0*/  LDCU.64 UR22, c[0x0][0x390] ;  /* 0x00007200ff1677ac */ /* 0x000e6c0008000a00 */
[----:B------:R-:W1:Y:S01]  /*00d0*/  LDC.64 R4, c[0x0][0x3a8] ;  /* 0x0000ea00ff047b82 */ /* 0x000e620000000a00 */
[----:B0-----:R-:W-:Y:S01]  /*00e0*/  ULOP3.LUT UR4, UR4, 0xff, URZ, 0xc0, !UPT ;  /* 0x000000ff04047892 */ /* 0x001fe2000f8ec0ff */
[----:B------:R-:W0:Y:S01]  /*00f0*/  LDCU.128 UR16, c[0x0][0x380] ;  /* 0x00007000ff1077ac */ /* 0x000e220008000c00 */
[----:B-----5:R-:W-:-:S04]  /*0100*/  USHF.L.U32 UR5, UR5, 0x8, URZ ;  /* 0x0000000805057899 */ /* 0x020fc800080006ff */
[----:B------:R-:W-:Y:S01]  /*0110*/  ULOP3.LUT UR4, UR4, 0xff00, UR5, 0xf8, !UPT ;  /* 0x0000ff0004047892 */ /* 0x000fe2000f8ef805 */
[----:B---3--:R-:W-:Y:S01]  /*0120*/  IMAD.SHL.U32 R2, R0, 0x100, RZ ;  /* 0x0000010000027824 */ /* 0x008fe200078e00ff */
[----:B----4-:R-:W-:Y:S02]  /*0130*/  ULOP3.LUT UR5, UR7, UR21, UR20, 0xe8, !UPT ;  /* 0x0000001507057292 */ /* 0x010fe4000f8ee814 */
[----:B--2---:R-:W-:Y:S02]  /*0140*/  USHF.L.U32 UR6, UR6, 0x10, URZ ;  /* 0x0000001006067899 */ /* 0x004fe400080006ff */
[----:B------:R-:W-:Y:S02]  /*0150*/  LOP3.LUT R2, R2, 0xff00, RZ, 0xc0, !PT ;  /* 0x0000ff0002027812 */ /* 0x000fe400078ec0ff */
[----:B------:R-:W-:-:S06]  /*0160*/  ULOP3.LUT UR4, UR4, 0xff0000, UR6, 0xf8, !UPT ;  /* 0x00ff000004047892 */ /* 0x000fcc000f8ef806 */
[----:B-1----:R-:W-:Y:S01]  /*0170*/  LEA R3, R3, UR4, 0x18 ;  /* 0x0000000403037c11 */ /* 0x002fe2000f8ec0ff */
[----:B------:R-:W-:-:S03]  /*0180*/  ULOP3.LUT UR4, UR14, UR12, UR13, 0xb8, !UPT ;  /* 0x0000000c0e047292 */ /* 0x000fc6000f8eb80d */
[----:B------:R-:W-:Y:S01]  /*0190*/  IADD3 R3, P0, PT, R3, R4, RZ ;  /* 0x0000000403037210 */ /* 0x000fe20007f1e0ff */
[----:B------:R-:W-:-:S03]  /*01a0*/  UIADD3 UR4, UPT, UPT, UR4, 0x72be5d74, UR15 ;  /* 0x72be5d7404047890 */ /* 0x000fc6000fffe00f */
[----:B------:R-:W-:Y:S01]  /*01b0*/  IADD3 R0, P1, PT, RZ, R3, RZ ;  /* 0x00000003ff007210 */ /* 0x000fe20007f3e0ff */
[----:B------:R-:W-:-:S03]  /*01c0*/  IMAD.MOV.U32 R3, RZ, RZ, 0x41 ;  /* 0x00000041ff037424 */ /* 0x000fc600078e00ff */
[----:B0-----:R-:W-:-:S09]  /*01d0*/  IADD3.X R2, PT, PT, R2, 0x80, R5, P1, P0 ;  /* 0x0000008002027810 */ /* 0x001fd20000fe0405 */
.L_x_6:
[C---:B------:R-:W-:Y:S01]  /*01e0*/  IMAD.U32 R5, R3.reuse, 0x10000, RZ ;  /* 0x0001000003057824 */ /* 0x040fe200078e00ff */
[----:B------:R-:W-:Y:S01]  /*01f0*/  BSSY.RELIABLE B1, `(.L_x_1) ;  /* 0x000047d000017945 */ /* 0x000fe20003800100 */
[----:B------:R-:W-:Y:S01]  /*0200*/  IMAD.MOV.U32 R6, RZ, RZ, 0x41 ;  /* 0x00000041ff067424 */ /* 0x000fe200078e00ff */
[----:B------:R-:W-:Y:S02]  /*0210*/  PRMT R4, R3, 0x7610, R4 ;  /* 0x0000761003047816 */ /* 0x000fe40000000004 */
[----:B------:R-:W-:-:S07]  /*0220*/  LOP3.LUT R5, R5, 0xff0000, RZ, 0xc0, !PT ;  /* 0x00ff000005057812 */ /* 0x000fce00078ec0ff */
.L_x_5:
[----:B------:R-:W-:Y:S01]  /*0230*/  USHF.R.W.U32 UR6, UR22, 0x6, UR22 ;  /* 0x0000000616067899 */ /* 0x000fe20008001e16 */
[----:B------:R-:W-:Y:S01]  /*0240*/  IMAD.U32 R11, RZ, RZ, UR12 ;  /* 0x0000000cff0b7e24 */ /* 0x000fe2000f8e00ff */
[----:B------:R-:W-:Y:S01]  /*0250*/  USHF.R.W.U32 UR7, UR22, 0xb, UR22 ;  /* 0x0000000b16077899 */ /* 0x000fe20008001e16 */
[----:B------:R-:W0:Y:S01]  /*0260*/  LDC.64 R18, c[0x0][0x3a0] ;  /* 0x0000e800ff127b82 */ /* 0x000e220000000a00 */
[----:B------:R-:W-:Y:S01]  /*0270*/  USHF.R.W.U32 UR8, UR22, 0x19, UR22 ;  /* 0x0000001916087899 */ /* 0x000fe20008001e16 */
[----:B------:R-:W-:Y:S01]  /*0280*/  LOP3.LUT R13, R2, 0xffff, RZ, 0xc0, !PT ;  /* 0x0000ffff020d7812 */ /* 0x000fe200078ec0ff */
[----:B------:R-:W-:Y:S01]  /*0290*/  IMAD.U32 R26, RZ, RZ, UR21 ;  /* 0x00000015ff1a7e24 */ /* 0x000fe2000f8e00ff */
[----:B------:R-:W-:Y:S01]  /*02a0*/  LOP3.LUT R12, R6, 0xffff, RZ, 0xc0, !PT ;  /* 0x0000ffff060c7812 */ /* 0x000fe200078ec0ff */
[----:B------:R-:W-:Y:S02]  /*02b0*/  ULOP3.LUT UR6, UR8, UR7, UR6, 0x96, !UPT ;  /* 0x0000000708067292 */ /* 0x000fe4000f8e9606 */
[----:B------:R-:W-:Y:S01]  /*02c0*/  USHF.R.W.U32 UR7, UR16, 0xd, UR16 ;  /* 0x0000000d10077899 */ /* 0x000fe20008001e10 */
[----:B------:R-:W-:Y:S01]  /*02d0*/  PRMT R12, R13, 0x4210, R12 ;  /* 0x000042100d0c7816 */ /* 0x000fe2000000000c */
[----:B------:R-:W-:-:S02]  /*02e0*/  USHF.R.W.U32 UR8, UR16, 0x16, UR16 ;  /* 0x0000001610087899 */ /* 0x000fc40008001e10 */
[----:B------:R-:W-:Y:S01]  /*02f0*/  IMAD.U32 R15, RZ, RZ, UR6 ;  /* 0x00000006ff0f7e24 */ /* 0x000fe2000f8e00ff */
[----:B------:R-:W-:-:S04]  /*0300*/  USHF.R.W.U32 UR6, UR16, 0x2, UR16 ;  /* 0x0000000210067899 */ /* 0x000fc80008001e10 */
[----:B------:R-:W-:Y:S01]  /*0310*/  IADD3 R15, PT, PT, R0, UR4, R15 ;  /* 0x00000004000f7c10 */ /* 0x000fe2000fffe00f */
[----:B------:R-:W-:-:S04]  /*0320*/  ULOP3.LUT UR6, UR8, UR7, UR6, 0x96, !UPT ;  /* 0x0000000708067292 */ /* 0x000fc8000f8e9606 */
[----:B------:R-:W-:Y:S01]  /*0330*/  VIADD R8, R15, UR19 ;  /* 0x000000130f087c36 */ /* 0x000fe20008000000 */
[----:B0-----:R-:W-:-:S04]  /*0340*/  R2UR UR9, R18 ;  /* 0x00000000120972ca */ /* 0x001fc800000e0000 */
[C-C-:B------:R-:W-:Y:S02]  /*0350*/  SHF.R.W.U32 R7, R8.reuse, 0x6, R8.reuse ;  /* 0x0000000608077819 */ /* 0x140fe40000001e08 */
[C-C-:B------:R-:W-:Y:S02]  /*0360*/  SHF.R.W.U32 R10, R8.reuse, 0xb, R8.reuse ;  /* 0x0000000b080a7819 */ /* 0x140fe40000001e08 */
[C---:B------:R-:W-:Y:S02]  /*0370*/  SHF.R.W.U32 R9, R8.reuse, 0x19, R8 ;  /* 0x0000001908097819 */ /* 0x040fe40000001e08 */
[----:B------:R-:W-:Y:S02]  /*0380*/  LOP3.LUT R11, R8, UR13, R11, 0x60, !PT ;  /* 0x0000000d080b7c12 */ /* 0x000fe4000f8e600b */
[----:B------:R-:W-:Y:S02]  /*0390*/  LOP3.LUT R7, R9, R10, R7, 0x96, !PT ;  /* 0x0000000a09077212 */ /* 0x000fe400078e9607 */
[----:B------:R-:W-:Y:S01]  /*03a0*/  LOP3.LUT R10, R11, UR23, RZ, 0x3c, !PT ;  /* 0x000000170b0a7c12 */ /* 0x000fe2000f8e3cff */
[----:B------:R-:W-:-:S02]  /*03b0*/  USHF.R.W.U32 UR7, UR9, 0x13, UR9 ;  /* 0x0000001309077899 */ /* 0x000fc40008001e09 */
[----:B------:R-:W-:Y:S01]  /*03c0*/  USHF.R.W.U32 UR8, UR9, 0xa, URZ ;  /* 0x0000000a09087899 */ /* 0x000fe20008001eff */
[----:B------:R-:W-:Y:S01]  /*03d0*/  IADD3 R9, PT, PT, R7, UR24, R10 ;  /* 0x0000001807097c10 */ /* 0x000fe2000fffe00a */
[----:B------:R-:W-:Y:S01]  /*03e0*/  IMAD.MOV.U32 R7, RZ, RZ, R2 ;  /* 0x000000ffff077224 */ /* 0x000fe200078e0002 */
[----:B------:R-:W-:Y:S01]  /*03f0*/  LOP3.LUT R2, R12, R5, RZ, 0xfc, !PT ;  /* 0x000000050c027212 */ /* 0x000fe200078efcff */
[----:B------:R-:W-:Y:S01]  /*0400*/  IMAD.U32 R10, RZ, RZ, UR6 ;  /* 0x00000006ff0a7e24 */ /* 0x000fe2000f8e00ff */
[----:B------:R-:W-:Y:S02]  /*0410*/  USHF.R.W.U32 UR6, UR9, 0x11, UR9 ;  /* 0x0000001109067899 */ /* 0x000fe40008001e09 */
[----:B------:R-:W-:Y:S02]  /*0420*/  IADD3 R9, PT, PT, R9, -0x7f214e02, R2 ;  /* 0x80deb1fe09097810 */ /* 0x000fe40007ffe002 */
[----:B------:R-:W-:Y:S01]  /*0430*/  IADD3 R15, PT, PT, R10, UR5, R15 ;  /* 0x000000050a0f7c10 */ /* 0x000fe2000fffe00f */
[----:B------:R-:W-:-:S02]  /*0440*/  ULOP3.LUT UR6, UR8, UR7, UR6, 0x96, !UPT ;  /* 0x0000000708067292 */ /* 0x000fc4000f8e9606 */
[----:B------:R-:W-:Y:S01]  /*0450*/  VIADD R11, R9, UR18 ;  /* 0x00000012090b7c36 */ /* 0x000fe20008000000 */
[C-C-:B------:R-:W-:Y:S01]  /*0460*/  SHF.R.W.U32 R10, R15.reuse, 0x2, R15.reuse ;  /* 0x000000020f0a7819 */ /* 0x140fe20000001e0f */
[----:B------:R-:W-:Y:S01]  /*0470*/  USHF.R.W.U32 UR7, UR9, 0x12, UR9 ;  /* 0x0000001209077899 */ /* 0x000fe20008001e09 */
[C-C-:B------:R-:W-:Y:S01]  /*0480*/  SHF.R.W.U32 R13, R15.reuse, 0xd, R15.reuse ;  /* 0x0000000d0f0d7819 */ /* 0x140fe20000001e0f */
[----:B------:R-:W-:Y:S01]  /*0490*/  IMAD.U32 R21, RZ, RZ, UR6 ;  /* 0x00000006ff157e24 */ /* 0x000fe2000f8e00ff */
[----:B------:R-:W-:Y:S01]  /*04a0*/  SHF.R.W.U32 R12, R15, 0x16, R15 ;  /* 0x000000160f0c7819 */ /* 0x000fe20000001e0f */
[----:B------:R-:W-:Y:S01]  /*04b0*/  USHF.R.W.U32 UR6, UR9, 0x7, UR9 ;  /* 0x0000000709067899 */ /* 0x000fe20008001e09 */
[C-C-:B------:R-:W-:Y:S01]  /*04c0*/  SHF.R.W.U32 R14, R11.reuse, 0x6, R11.reuse ;  /* 0x000000060b0e7819 */ /* 0x140fe20000001e0b */
[----:B------:R-:W-:Y:S01]  /*04d0*/  USHF.R.W.U32 UR8, UR9, 0x3, URZ ;  /* 0x0000000309087899 */ /* 0x000fe20008001eff */
[C-C-:B------:R-:W-:Y:S02]  /*04e0*/  SHF.R.W.U32 R17, R11.reuse, 0xb, R11.reuse ;  /* 0x0000000b0b117819 */ /* 0x140fe40000001e0b */
[----:B------:R-:W-:Y:S01]  /*04f0*/  SHF.R.W.U32 R16, R11, 0x19, R11 ;  /* 0x000000190b107819 */ /* 0x000fe20000001e0b */
[----:B------:R-:W-:Y:S01]  /*0500*/  ULOP3.LUT UR6, UR8, UR7, UR6, 0x96, !UPT ;  /* 0x0000000708067292 */ /* 0x000fe2000f8e9606 */
[----:B------:R-:W-:-:S02]  /*0510*/  LOP3.LUT R10, R12, R13, R10, 0x96, !PT ;  /* 0x0000000d0c0a7212 */ /* 0x000fc400078e960a */
[----:B------:R-:W-:Y:S01]  /*0520*/  LOP3.LUT R14, R16, R17, R14, 0x96, !PT ;  /* 0x00000011100e7212 */ /* 0x000fe200078e960e */
[----:B------:R-:W-:Y:S01]  /*0530*/  VIADD R16, R0, 0xd4e0a352 ;  /* 0xd4e0a35200107836 */ /* 0x000fe20000000000 */
[----:B------:R-:W-:Y:S02]  /*0540*/  LOP3.LUT R13, R11, UR22, R8, 0xac, !PT ;  /* 0x000000160b0d7c12 */ /* 0x000fe4000f8eac08 */
[----:B------:R-:W-:Y:S02]  /*0550*/  LOP3.LUT R26, R26, UR20, R15, 0xe8, !PT ;  /* 0x000000141a1a7c12 */ /* 0x000fe4000f8ee80f */
[----:B------:R-:W-:Y:S02]  /*0560*/  IADD3 R13, PT, PT, R14, UR23, R13 ;  /* 0x000000170e0d7c10 */ /* 0x000fe4000fffe00d */
[----:B------:R-:W-:Y:S02]  /*0570*/  IADD3 R26, PT, PT, R10, R9, R26 ;  /* 0x000000090a1a7210 */ /* 0x000fe40007ffe01a */
[----:B------:R-:W-:Y:S01]  /*0580*/  SHF.R.W.U32 R22, R16, 0x13, R16 ;  /* 0x0000001310167819 */ /* 0x000fe20000001e10 */
[----:B------:R-:W-:Y:S01]  /*0590*/  VIADD R13, R13, 0x9bdc06a7 ;  /* 0x9bdc06a70d0d7836 */ /* 0x000fe20000000000 */
[----:B------:R-:W-:-:S02]  /*05a0*/  SHF.R.W.U32 R9, R26, 0x2, R26 ;  /* 0x000000021a097819 */ /* 0x000fc40000001e1a */
[C-C-:B------:R-:W-:Y:S01]  /*05b0*/  SHF.R.W.U32 R10, R26.reuse, 0xd, R26.reuse ;  /* 0x0000000d1a0a7819 */ /* 0x140fe20000001e1a */
[----:B------:R-:W-:Y:S01]  /*05c0*/  VIADD R28, R13, UR17 ;  /* 0x000000110d1c7c36 */ /* 0x000fe20008000000 */
[----:B------:R-:W-:Y:S02]  /*05d0*/  SHF.R.W.U32 R12, R26, 0x16, R26 ;  /* 0x000000161a0c7819 */ /* 0x000fe40000001e1a */
[----:B------:R-:W-:Y:S02]  /*05e0*/  SHF.R.W.U32 R29, R16, 0x3, RZ ;  /* 0x00000003101d7819 */ /* 0x000fe40000001eff */
[----:B------:R-:W-:Y:S02]  /*05f0*/  LOP3.LUT R12, R12, R10, R9, 0x96, !PT ;  /* 0x0000000a0c0c7212 */ /* 0x000fe400078e9609 */
[C-C-:B------:R-:W-:Y:S02]  /*0600*/  SHF.R.W.U32 R10, R28.reuse, 0x6, R28.reuse ;  /* 0x000000061c0a7819 */ /* 0x140fe40000001e1c */
[----:B------:R-:W-:-:S02]  /*0610*/  SHF.R.W.U32 R17, R28, 0xb, R28 ;  /* 0x0000000b1c117819 */ /* 0x000fc40000001e1c */
[----:B------:R-:W-:Y:S02]  /*0620*/  SHF.R.W.U32 R14, R28, 0x19, R28 ;  /* 0x000000191c0e7819 */ /* 0x000fe40000001e1c */
[----:B------:R-:W-:Y:S02]  /*0630*/  LOP3.LUT R9, R15, UR16, R26, 0xe8, !PT ;  /* 0x000000100f097c12 */ /* 0x000fe4000f8ee81a */
[----:B------:R-:W-:Y:S02]  /*0640*/  LOP3.LUT R14, R14, R17, R10, 0x96, !PT ;  /* 0x000000110e0e7212 */ /* 0x000fe400078e960a */
[----:B------:R-:W-:Y:S02]  /*0650*/  IADD3 R10, PT, PT, R21, 0x388c4d5e, R2 ;  /* 0x388c4d5e150a7810 */ /* 0x000fe40007ffe002 */
[----:B------:R-:W-:Y:S02]  /*0660*/  IADD3 R12, PT, PT, R12, R13, R9 ;  /* 0x0000000d0c0c7210 */ /* 0x000fe40007ffe009 */
[----:B------:R-:W-:-:S02]  /*0670*/  SHF.R.W.U32 R23, R10, 0x11, R10 ;  /* 0x000000110a177819 */ /* 0x000fc40000001e0a */
[C---:B------:R-:W-:Y:S02]  /*0680*/  SHF.R.W.U32 R24, R10.reuse, 0x13, R10 ;  /* 0x000000130a187819 */ /* 0x040fe40000001e0a */
[----:B------:R-:W-:Y:S02]  /*0690*/  SHF.R.W.U32 R25, R10, 0xa, RZ ;  /* 0x0000000a0a197819 */ /* 0x000fe40000001eff */
[----:B------:R-:W-:Y:S02]  /*06a0*/  LOP3.LUT R9, R8, R28, R11, 0xb8, !PT ;  /* 0x0000001c08097212 */ /* 0x000fe400078eb80b */
[----:B------:R-:W-:Y:S02]  /*06b0*/  LOP3.LUT R23, R25, R24, R23, 0x96, !PT ;  /* 0x0000001819177212 */ /* 0x000fe400078e9617 */
[C---:B------:R-:W-:Y:S02]  /*06c0*/  SHF.R.W.U32 R13, R16.reuse, 0x11, R16 ;  /* 0x00000011100d7819 */ /* 0x040fe40000001e10 */
[----:B------:R-:W-:Y:S01]  /*06d0*/  SHF.R.W.U32 R21, R16, 0xa, RZ ;  /* 0x0000000a10157819 */ /* 0x000fe20000001eff */
[----:B------:R-:W-:Y:S01]  /*06e0*/  VIADD R35, R23, 0x4856503e ;  /* 0x4856503e17237836 */ /* 0x000fe20000000000 */
[----:B------:R-:W-:-:S02]  /*06f0*/  SHF.R.W.U32 R17, R12, 0x2, R12 ;  /* 0x000000020c117819 */ /* 0x000fc40000001e0c */
[C-C-:B------:R-:W-:Y:S02]  /*0700*/  SHF.R.W.U32 R18, R12.reuse, 0xd, R12.reuse ;  /* 0x0000000d0c127819 */ /* 0x140fe40000001e0c */
[----:B------:R-:W-:Y:S02]  /*0710*/  SHF.R.W.U32 R20, R12, 0x16, R12 ;  /* 0x000000160c147819 */ /* 0x000fe40000001e0c */
[----:B------:R-:W-:Y:S02]  /*0720*/  IADD3 R9, PT, PT, R14, UR22, R9 ;  /* 0x000000160e097c10 */ /* 0x000fe4000fffe009 */
[----:B------:R-:W-:Y:S02]  /*0730*/  LOP3.LUT R13, R21, R22, R13, 0x96, !PT ;  /* 0x00000016150d7212 */ /* 0x000fe400078e960d */
[----:B------:R-:W-:Y:S01]  /*0740*/  LOP3.LUT R18, R20, R18, R17, 0x96, !PT ;  /* 0x0000001214127212 */ /* 0x000fe200078e9611 */
[----:B------:R-:W-:Y:S01]  /*0750*/  VIADD R31, R9, 0xc19bf32c ;  /* 0xc19bf32c091f7836 */ /* 0x000fe20000000000 */
[--C-:B------:R-:W-:Y:S01]  /*0760*/  SHF.R.W.U32 R17, R35, 0x11, R35.reuse ;  /* 0x0000001123117819 */ /* 0x100fe20000001e23 */
[----:B------:R-:W-:Y:S01]  /*0770*/  VIADD R13, R13, 0x30208ca7 ;  /* 0x30208ca70d0d7836 */ /* 0x000fe20000000000 */
[----:B------:R-:W-:Y:S01]  /*0780*/  SHF.R.W.U32 R20, R35, 0x13, R35 ;  /* 0x0000001323147819 */ /* 0x000fe20000001e23 */
[----:B------:R-:W-:Y:S01]  /*0790*/  VIADD R9, R31, UR16 ;  /* 0x000000101f097c36 */ /* 0x000fe20008000000 */
[----:B------:R-:W-:-:S02]  /*07a0*/  SHF.R.W.U32 R21, R35, 0xa, RZ ;  /* 0x0000000a23157819 */ /* 0x000fc40000001eff */
[----:B------:R-:W-:Y:S02]  /*07b0*/  LOP3.LUT R14, R15, R26, R12, 0xe8, !PT ;  /* 0x0000001a0f0e7212 */ /* 0x000fe400078ee80c */
[----:B------:R-:W-:Y:S02]  /*07c0*/  LOP3.LUT R17, R21, R20, R17, 0x96, !PT ;  /* 0x0000001415117212 */ /* 0x000fe400078e9611 */
[C-C-:B------:R-:W-:Y:S02]  /*07d0*/  SHF.R.W.U32 R24, R2.reuse, 0x7, R2.reuse ;  /* 0x0000000702187819 */ /* 0x140fe40000001e02 */
[C---:B------:R-:W-:Y:S02]  /*07e0*/  SHF.R.W.U32 R23, R2.reuse, 0x12, R2 ;  /* 0x0000001202177819 */ /* 0x040fe40000001e02 */
[----:B------:R-:W-:Y:S02]  /*07f0*/  SHF.R.W.U32 R22, R2, 0x3, RZ ;  /* 0x0000000302167819 */ /* 0x000fe40000001eff */
[----:B------:R-:W-:Y:S01]  /*0800*/  IADD3 R31, PT, PT, R18, R31, R14 ;  /* 0x0000001f121f7210 */ /* 0x000fe20007ffe00e */
[----:B------:R-:W-:Y:S01]  /*0810*/  VIADD R18, R17, 0x6dff57b9 ;  /* 0x6dff57b911127836 */ /* 0x000fe20000000000 */
[----:B------:R-:W-:-:S02]  /*0820*/  SHF.R.W.U32 R25, R9, 0x6, R9 ;  /* 0x0000000609197819 */ /* 0x000fc40000001e09 */
[C-C-:B------:R-:W-:Y:S02]  /*0830*/  SHF.R.W.U32 R30, R9.reuse, 0xb, R9.reuse ;  /* 0x0000000b091e7819 */ /* 0x140fe40000001e09 */
[----:B------:R-:W-:Y:S02]  /*0840*/  SHF.R.W.U32 R27, R9, 0x19, R9 ;  /* 0x00000019091b7819 */ /* 0x000fe40000001e09 */
[----:B------:R-:W-:Y:S02]  /*0850*/  LOP3.LUT R24, R22, R23, R24, 0x96, !PT ;  /* 0x0000001716187212 */ /* 0x000fe400078e9618 */
[----:B------:R-:W-:Y:S02]  /*0860*/  LOP3.LUT R25, R27, R30, R25, 0x96, !PT ;  /* 0x0000001e1b197212 */ /* 0x000fe400078e9619 */
[C-C-:B------:R-:W-:Y:S02]  /*0870*/  SHF.R.W.U32 R21, R19.reuse, 0x7, R19.reuse ;  /* 0x0000000713157819 */ /* 0x140fe40000001e13 */
[----:B------:R-:W-:-:S02]  /*0880*/  SHF.R.W.U32 R22, R19, 0x12, R19 ;  /* 0x0000001213167819 */ /* 0x000fc40000001e13 */
[----:B------:R-:W-:Y:S02]  /*0890*/  SHF.R.W.U32 R23, R19, 0x3, RZ ;  /* 0x0000000313177819 */ /* 0x000fe40000001eff */
[C---:B------:R-:W-:Y:S02]  /*08a0*/  SHF.R.W.U32 R14, R18.reuse, 0x11, R18 ;  /* 0x00000011120e7819 */ /* 0x040fe40000001e12 */
[----:B------:R-:W-:Y:S02]  /*08b0*/  LOP3.LUT R27, R11, R9, R28, 0xb8, !PT ;  /* 0x000000090b1b7212 */ /* 0x000fe400078eb81c */
[C---:B------:R-:W-:Y:S02]  /*08c0*/  SHF.R.W.U32 R17, R18.reuse, 0x13, R18 ;  /* 0x0000001312117819 */ /* 0x040fe40000001e12 */
[----:B------:R-:W-:Y:S02]  /*08d0*/  SHF.R.W.U32 R20, R18, 0xa, RZ ;  /* 0x0000000a12147819 */ /* 0x000fe40000001eff */
[----:B------:R-:W-:-:S02]  /*08e0*/  LOP3.LUT R22, R23, R22, R21, 0x96, !PT ;  /* 0x0000001617167212 */ /* 0x000fc400078e9615 */
[----:B------:R-:W-:Y:S02]  /*08f0*/  IADD3 R25, PT, PT, R25, R27, R8 ;  /* 0x0000001b19197210 */ /* 0x000fe40007ffe008 */
[----:B------:R-:W-:Y:S02]  /*0900*/  LOP3.LUT R21, R20, R17, R14, 0x96, !PT ;  /* 0x0000001114157212 */ /* 0x000fe400078e960e */
[--C-:B------:R-:W-:Y:S01]  /*0910*/  SHF.R.W.U32 R30, R13, 0x11, R13.reuse ;  /* 0x000000110d1e7819 */ /* 0x100fe20000001e0d */
[----:B------:R-:W-:Y:S01]  /*0920*/  VIADD R20, R25, 0xb315e0fd ;  /* 0xb315e0fd19147836 */ /* 0x000fe20000000000 */
[----:B------:R-:W-:Y:S02]  /*0930*/  IADD3 R14, PT, PT, R22, R21, R16 ;  /* 0x00000015160e7210 */ /* 0x000fe40007ffe010 */
[----:B------:R-:W-:Y:S01]  /*0940*/  SHF.R.W.U32 R17, R13, 0x13, R13 ;  /* 0x000000130d117819 */ /* 0x000fe20000001e0d */
[----:B------:R-:W-:Y:S01]  /*0950*/  IMAD.IADD R22, R15, 0x1, R20 ;  /* 0x000000010f167824 */ /* 0x000fe200078e0214 */
[----:B------:R-:W-:Y:S01]  /*0960*/  SHF.R.W.U32 R8, R13, 0xa, RZ ;  /* 0x0000000a0d087819 */ /* 0x000fe20000001eff */
[----:B------:R-:W-:Y:S01]  /*0970*/  VIADD R14, R14, 0x39302f30 ;  /* 0x39302f300e0e7836 */ /* 0x000fe20000000000 */
[----:B------:R-:W-:-:S02]  /*0980*/  SHF.R.W.U32 R23, R31, 0x2, R31 ;  /* 0x000000021f177819 */ /* 0x000fc40000001e1f */
[C-C-:B------:R-:W-:Y:S02]  /*0990*/  SHF.R.W.U32 R32, R31.reuse, 0xd, R31.reuse ;  /* 0x0000000d1f207819 */ /* 0x140fe40000001e1f */
[----:B------:R-:W-:Y:S02]  /*09a0*/  SHF.R.W.U32 R25, R31, 0x16, R31 ;  /* 0x000000161f197819 */ /* 0x000fe40000001e1f */
[----:B------:R-:W-:Y:S02]  /*09b0*/  LOP3.LUT R30, R8, R17, R30, 0x96, !PT ;  /* 0x00000011081e7212 */ /* 0x000fe400078e961e */
[----:B------:R-:W-:Y:S02]  /*09c0*/  LOP3.LUT R23, R25, R32, R23, 0x96, !PT ;  /* 0x0000002019177212 */ /* 0x000fe400078e9617 */
[--C-:B------:R-:W-:Y:S01]  /*09d0*/  SHF.R.W.U32 R21, R22, 0x6, R22.reuse ;  /* 0x0000000616157819 */ /* 0x100fe20000001e16 */
[----:B------:R-:W-:Y:S01]  /*09e0*/  VIADD R30, R30, 0x63f6be2b ;  /* 0x63f6be2b1e1e7836 */ /* 0x000fe20000000000 */
[----:B------:R-:W-:-:S02]  /*09f0*/  SHF.R.W.U32 R32, R22, 0xb, R22 ;  /* 0x0000000b16207819 */ /* 0x000fc40000001e16 */
[----:B------:R-:W-:Y:S02]  /*0a00*/  SHF.R.W.U32 R25, R22, 0x19, R22 ;  /* 0x0000001916197819 */ /* 0x000fe40000001e16 */
[C-C-:B------:R-:W-:Y:S02]  /*0a10*/  SHF.R.W.U32 R8, R14.reuse, 0x11, R14.reuse ;  /* 0x000000110e087819 */ /* 0x140fe40000001e0e */
[C---:B------:R-:W-:Y:S02]  /*0a20*/  SHF.R.W.U32 R15, R14.reuse, 0x13, R14 ;  /* 0x000000130e0f7819 */ /* 0x040fe40000001e0e */
[----:B------:R-:W-:Y:S02]  /*0a30*/  SHF.R.W.U32 R17, R14, 0xa, RZ ;  /* 0x0000000a0e117819 */ /* 0x000fe40000001eff */
[----:B------:R-:W-:Y:S02]  /*0a40*/  LOP3.LUT R32, R25, R32, R21, 0x96, !PT ;  /* 0x0000002019207212 */ /* 0x000fe400078e9615 */
[----:B------:R-:W-:-:S02]  /*0a50*/  LOP3.LUT R8, R17, R15, R8, 0x96, !PT ;  /* 0x0000000f11087212 */ /* 0x000fc400078e9608 */
[----:B------:R-:W-:Y:S02]  /*0a60*/  LOP3.LUT R21, R26, R12, R31, 0xe8, !PT ;  /* 0x0000000c1a157212 */ /* 0x000fe400078ee81f */
[----:B------:R-:W-:Y:S02]  /*0a70*/  LOP3.LUT R25, R28, R22, R9, 0xb8, !PT ;  /* 0x000000161c197212 */ /* 0x000fe400078eb809 */
[----:B------:R-:W-:Y:S02]  /*0a80*/  IADD3 R17, PT, PT, R24, R8, R13 ;  /* 0x0000000818117210 */ /* 0x000fe40007ffe00d */
[----:B------:R-:W-:Y:S02]  /*0a90*/  IADD3 R20, PT, PT, R23, R20, R21 ;  /* 0x0000001417147210 */ /* 0x000fe40007ffe015 */
[----:B------:R-:W-:Y:S01]  /*0aa0*/  IADD3 R25, PT, PT, R32, R25, R11 ;  /* 0x0000001920197210 */ /* 0x000fe20007ffe00b */
[----:B------:R-:W-:Y:S01]  /*0ab0*/  IMAD.IADD R24, R17, 0x1, R0 ;  /* 0x0000000111187824 */ /* 0x000fe200078e0200 */
[----:B------:R-:W-:-:S02]  /*0ac0*/  SHF.R.W.U32 R11, R30, 0x11, R30 ;  /* 0x000000111e0b7819 */ /* 0x000fc40000001e1e */
[C---:B------:R-:W-:Y:S01]  /*0ad0*/  SHF.R.W.U32 R8, R30.reuse, 0x13, R30 ;  /* 0x000000131e087819 */ /* 0x040fe20000001e1e */
[----:B------:R-:W-:Y:S01]  /*0ae0*/  VIADD R27, R25, 0xae1acbf5 ;  /* 0xae1acbf5191b7836 */ /* 0x000fe20000000000 */
[----:B------:R-:W-:Y:S02]  /*0af0*/  SHF.R.W.U32 R15, R30, 0xa, RZ ;  /* 0x0000000a1e0f7819 */ /* 0x000fe40000001eff */
[--C-:B------:R-:W-:Y:S01]  /*0b00*/  SHF.R.W.U32 R21, R20, 0x2, R20.reuse ;  /* 0x0000000214157819 */ /* 0x100fe20000001e14 */
[----:B------:R-:W-:Y:S01]  /*0b10*/  IMAD.IADD R17, R26, 0x1, R27 ;  /* 0x000000011a117824 */ /* 0x000fe200078e021b */
[C-C-:B------:R-:W-:Y:S02]  /*0b20*/  SHF.R.W.U32 R32, R20.reuse, 0xd, R20.reuse ;  /* 0x0000000d14207819 */ /* 0x140fe40000001e14 */
[----:B------:R-:W-:Y:S02]  /*0b30*/  SHF.R.W.U32 R23, R20, 0x16, R20 ;  /* 0x0000001614177819 */ /* 0x000fe40000001e14 */
[----:B------:R-:W-:-:S02]  /*0b40*/  LOP3.LUT R11, R15, R8, R11, 0x96, !PT ;  /* 0x000000080f0b7212 */ /* 0x000fc400078e960b */
[----:B------:R-:W-:Y:S02]  /*0b50*/  LOP3.LUT R32, R23, R32, R21, 0x96, !PT ;  /* 0x0000002017207212 */ /* 0x000fe400078e9615 */
[C-C-:B------:R-:W-:Y:S02]  /*0b60*/  SHF.R.W.U32 R8, R24.reuse, 0x11, R24.reuse ;  /* 0x0000001118087819 */ /* 0x140fe40000001e18 */
[C---:B------:R-:W-:Y:S02]  /*0b70*/  SHF.R.W.U32 R15, R24.reuse, 0x13, R24 ;  /* 0x00000013180f7819 */ /* 0x040fe40000001e18 */
[----:B------:R-:W-:Y:S02]  /*0b80*/  SHF.R.W.U32 R21, R24, 0xa, RZ ;  /* 0x0000000a18157819 */ /* 0x000fe40000001eff */
[----:B------:R-:W-:Y:S02]  /*0b90*/  SHF.R.W.U32 R23, R17, 0x6, R17 ;  /* 0x0000000611177819 */ /* 0x000fe40000001e11 */
[----:B------:R-:W-:-:S02]  /*0ba0*/  LOP3.LUT R15, R21, R15, R8, 0x96, !PT ;  /* 0x0000000f150f7212 */ /* 0x000fc400078e9608 */
[C-C-:B------:R-:W-:Y:S02]  /*0bb0*/  SHF.R.W.U32 R26, R17.reuse, 0xb, R17.reuse ;  /* 0x0000000b111a7819 */ /* 0x140fe40000001e11 */
[----:B------:R-:W-:Y:S02]  /*0bc0*/  SHF.R.W.U32 R25, R17, 0x19, R17 ;  /* 0x0000001911197819 */ /* 0x000fe40000001e11 */
[----:B------:R-:W-:Y:S02]  /*0bd0*/  LOP3.LUT R8, R12, R31, R20, 0xe8, !PT ;  /* 0x0000001f0c087212 */ /* 0x000fe400078ee814 */
[----:B------:R-:W-:Y:S01]  /*0be0*/  LOP3.LUT R23, R25, R26, R23, 0x96, !PT ;  /* 0x0000001a19177212 */ /* 0x000fe200078e9617 */
[----:B------:R-:W-:Y:S01]  /*0bf0*/  IMAD.U32 R26, RZ, RZ, UR9 ;  /* 0x00000009ff1a7e24 */ /* 0x000fe2000f8e00ff */
[----:B------:R-:W-:Y:S02]  /*0c00*/  LOP3.LUT R21, R9, R17, R22, 0xb8, !PT ;  /* 0x0000001109157212 */ /* 0x000fe400078eb816 */
[----:B------:R-:W-:-:S02]  /*0c10*/  IADD3 R27, PT, PT, R32, R27, R8 ;  /* 0x0000001b201b7210 */ /* 0x000fc40007ffe008 */
[----:B------:R-:W-:Y:S02]  /*0c20*/  IADD3 R8, PT, PT, R15, 0x706e0034, R30 ;  /* 0x706e00340f087810 */ /* 0x000fe40007ffe01e */
[----:B------:R-:W-:Y:S02]  /*0c30*/  IADD3 R28, PT, PT, R23, R21, R28 ;  /* 0x00000015171c7210 */ /* 0x000fe40007ffe01c */
[C-C-:B------:R-:W-:Y:S02]  /*0c40*/  SHF.R.W.U32 R23, R8.reuse, 0x11, R8.reuse ;  /* 0x0000001108177819 */ /* 0x140fe40000001e08 */
[C---:B------:R-:W-:Y:S02]  /*0c50*/  SHF.R.W.U32 R32, R8.reuse, 0x13, R8 ;  /* 0x0000001308207819 */ /* 0x040fe40000001e08 */
[----:B------:R-:W-:Y:S02]  /*0c60*/  SHF.R.W.U32 R25, R8, 0xa, RZ ;  /* 0x0000000a08197819 */ /* 0x000fe40000001eff */
[----:B------:R-:W-:-:S02]  /*0c70*/  IADD3 R11, PT, PT, R11, -0x3f0f5fdc, R26 ;  /* 0xc0f0a0240b0b7810 */ /* 0x000fc40007ffe01a */
[C-C-:B------:R-:W-:Y:S02]  /*0c80*/  SHF.R.W.U32 R21, R0.reuse, 0x7, R0.reuse ;  /* 0x0000000700157819 */ /* 0x140fe40000001e00 */
[C---:B------:R-:W-:Y:S02]  /*0c90*/  SHF.R.W.U32 R26, R0.reuse, 0x12, R0 ;  /* 0x00000012001a7819 */ /* 0x040fe40000001e00 */
[----:B------:R-:W-:Y:S02]  /*0ca0*/  SHF.R.W.U32 R15, R0, 0x3, RZ ;  /* 0x00000003000f7819 */ /* 0x000fe40000001eff */
[----:B------:R-:W-:Y:S02]  /*0cb0*/  LOP3.LUT R32, R25, R32, R23, 0x96, !PT ;  /* 0x0000002019207212 */ /* 0x000fe400078e9617 */
[----:B------:R-:W-:Y:S02]  /*0cc0*/  LOP3.LUT R21, R15, R26, R21, 0x96, !PT ;  /* 0x0000001a0f157212 */ /* 0x000fe400078e9615 */
[----:B------:R-:W-:-:S02]  /*0cd0*/  SHF.R.W.U32 R23, R11, 0x11, R11 ;  /* 0x000000110b177819 */ /* 0x000fc40000001e0b */
[C-C-:B------:R-:W-:Y:S02]  /*0ce0*/  SHF.R.W.U32 R26, R11.reuse, 0x13, R11.reuse ;  /* 0x000000130b1a7819 */ /* 0x140fe40000001e0b */
[----:B------:R-:W-:Y:S02]  /*0cf0*/  SHF.R.W.U32 R15, R11, 0xa, RZ ;  /* 0x0000000a0b0f7819 */ /* 0x000fe40000001eff */
[----:B------:R-:W-:Y:S02]  /*0d00*/  IADD3 R25, PT, PT, R32, -0x47d8c2b2, R11 ;  /* 0xb8273d4e20197810 */ /* 0x000fe40007ffe00b */
[----:B------:R-:W-:Y:S02]  /*0d10*/  LOP3.LUT R23, R15, R26, R23, 0x96, !PT ;  /* 0x0000001a0f177212 */ /* 0x000fe400078e9617 */
[C-C-:B------:R-:W-:Y:S02]  /*0d20*/  SHF.R.W.U32 R32, R25.reuse, 0x11, R25.reuse ;  /* 0x0000001119207819 */ /* 0x140fe40000001e19 */
[----:B------:R-:W-:-:S02]  /*0d30*/  SHF.R.W.U32 R15, R25, 0x13, R25 ;  /* 0x00000013190f7819 */ /* 0x000fc40000001e19 */
[----:B------:R-:W-:Y:S02]  /*0d40*/  SHF.R.W.U32 R26, R25, 0xa, RZ ;  /* 0x0000000a191a7819 */ /* 0x000fe40000001eff */
[----:B------:R-:W-:Y:S02]  /*0d50*/  SHF.R.W.U32 R33, R27, 0xd, R27 ;  /* 0x0000000d1b217819 */ /* 0x000fe40000001e1b */
[----:B------:R-:W-:Y:S02]  /*0d60*/  LOP3.LUT R32, R26, R15, R32, 0x96, !PT ;  /* 0x0000000f1a207212 */ /* 0x000fe400078e9620 */
[C-C-:B------:R-:W-:Y:S02]  /*0d70*/  SHF.R.W.U32 R15, R16.reuse, 0x7, R16.reuse ;  /* 0x00000007100f7819 */ /* 0x140fe40000001e10 */
[----:B------:R-:W-:Y:S02]  /*0d80*/  SHF.R.W.U32 R26, R16, 0x12, R16 ;  /* 0x00000012101a7819 */ /* 0x000fe40000001e10 */
[----:B------:R-:W-:-:S02]  /*0d90*/  SHF.R.W.U32 R37, R10, 0x12, R10 ;  /* 0x000000120a257819 */ /* 0x000fc40000001e0a */
[----:B------:R-:W-:Y:S01]  /*0da0*/  LOP3.LUT R15, R29, R26, R15, 0x96, !PT ;  /* 0x0000001a1d0f7212 */ /* 0x000fe200078e960f */
[----:B------:R-:W-:Y:S01]  /*0db0*/  IMAD.U32 R29, RZ, RZ, UR9 ;  /* 0x00000009ff1d7e24 */ /* 0x000fe2000f8e00ff */
[C---:B------:R-:W-:Y:S02]  /*0dc0*/  SHF.R.W.U32 R26, R27.reuse, 0x2, R27 ;  /* 0x000000021b1a7819 */ /* 0x040fe40000001e1b */
[----:B------:R-:W-:Y:S02]  /*0dd0*/  SHF.R.W.U32 R36, R18, 0x3, RZ ;  /* 0x0000000312247819 */ /* 0x000fe40000001eff */
[----:B------:R-:W-:Y:S02]  /*0de0*/  IADD3 R29, PT, PT, R28, 0xfc19dc6, R29 ;  /* 0x0fc19dc61c1d7810 */ /* 0x000fe40007ffe01d */
[----:B------:R-:W-:-:S03]  /*0df0*/  SHF.R.W.U32 R28, R27, 0x16, R27 ;  /* 0x000000161b1c7819 */ /* 0x000fc60000001e1b */
[----:B------:R-:W-:Y:S01]  /*0e00*/  IMAD.IADD R12, R12, 0x1, R29 ;  /* 0x000000010c0c7824 */ /* 0x000fe200078e021d */
[----:B------:R-:W-:Y:S02]  /*0e10*/  LOP3.LUT R26, R28, R33, R26, 0x96, !PT ;  /* 0x000000211c1a7212 */ /* 0x000fe400078e961a */
[----:B------:R-:W-:Y:S02]  /*0e20*/  LOP3.LUT R28, R31, R20, R27, 0xe8, !PT ;  /* 0x000000141f1c7212 */ /* 0x000fe400078ee81b */
[----:B------:R-:W-:Y:S02]  /*0e30*/  SHF.R.W.U32 R34, R12, 0xb, R12 ;  /* 0x0000000b0c227819 */ /* 0x000fe40000001e0c */
[----:B------:R-:W-:Y:S02]  /*0e40*/  IADD3 R26, PT, PT, R26, R29, R28 ;  /* 0x0000001d1a1a7210 */ /* 0x000fe40007ffe01c */
[----:B------:R-:W-:Y:S02]  /*0e50*/  IADD3 R28, PT, PT, R21, R23, R10 ;  /* 0x00000017151c7210 */ /* 0x000fe40007ffe00a */
[----:B------:R-:W-:-:S02]  /*0e60*/  SHF.R.W.U32 R21, R12, 0x6, R12 ;  /* 0x000000060c157819 */ /* 0x000fc40000001e0c */
[----:B------:R-:W-:Y:S02]  /*0e70*/  SHF.R.W.U32 R23, R12, 0x19, R12 ;  /* 0x000000190c177819 */ /* 0x000fe40000001e0c */
[----:B------:R-:W-:Y:S02]  /*0e80*/  LOP3.LUT R33, R22, R12, R17, 0xb8, !PT ;  /* 0x0000000c16217212 */ /* 0x000fe400078eb811 */
[----:B------:R-:W-:Y:S01]  /*0e90*/  LOP3.LUT R34, R23, R34, R21, 0x96, !PT ;  /* 0x0000002217227212 */ /* 0x000fe200078e9615 */
[----:B------:R-:W-:-:S03]  /*0ea0*/  IMAD.IADD R21, R28, 0x1, R19 ;  /* 0x000000011c157824 */ /* 0x000fc600078e0213 */
[----:B------:R-:W-:Y:S02]  /*0eb0*/  IADD3 R33, PT, PT, R34, R33, R9 ;  /* 0x0000002122217210 */ /* 0x000fe40007ffe009 */
[C-C-:B------:R-:W-:Y:S02]  /*0ec0*/  SHF.R.W.U32 R9, R21.reuse, 0x11, R21.reuse ;  /* 0x0000001115097819 */ /* 0x140fe40000001e15 */
[C-C-:B------:R-:W-:Y:S02]  /*0ed0*/  SHF.R.W.U32 R28, R21.reuse, 0x13, R21.reuse ;  /* 0x00000013151c7819 */ /* 0x140fe40000001e15 */
[----:B------:R-:W-:Y:S02]  /*0ee0*/  SHF.R.W.U32 R23, R21, 0xa, RZ ;  /* 0x0000000a15177819 */ /* 0x000fe40000001eff */
[----:B------:R-:W-:Y:S02]  /*0ef0*/  IADD3 R32, PT, PT, R15, R32, R21 ;  /* 0x000000200f207210 */ /* 0x000fe40007ffe015 */
[----:B------:R-:W-:-:S04]  /*0f00*/  LOP3.LUT R23, R23, R28, R9, 0x96, !PT ;  /* 0x0000001c17177212 */ /* 0x000fc800078e9609 */
[----:B------:R-:W-:-:S04]  /*0f10*/  IADD3 R23, PT, PT, R2, R23, R35 ;  /* 0x0000001702177210 */ /* 0x000fc80007ffe023 */
[C-C-:B------:R-:W-:Y:S02]  /*0f20*/  SHF.R.W.U32 R9, R23.reuse, 0x11, R23.reuse ;  /* 0x0000001117097819 */ /* 0x140fe40000001e17 */
[C---:B------:R-:W-:Y:S02]  /*0f30*/  SHF.R.W.U32 R28, R23.reuse, 0x13, R23 ;  /* 0x00000013171c7819 */ /* 0x040fe40000001e17 */
[----:B------:R-:W-:-:S04]  /*0f40*/  SHF.R.W.U32 R29, R23, 0xa, RZ ;  /* 0x0000000a171d7819 */ /* 0x000fc80000001eff */
[----:B------:R-:W-:-:S04]  /*0f50*/  LOP3.LUT R9, R29, R28, R9, 0x96, !PT ;  /* 0x0000001c1d097212 */ /* 0x000fc800078e9609 */
[----:B------:R-:W-:-:S04]  /*0f60*/  IADD3 R9, PT, PT, R9, -0x26374b1, R18 ;  /* 0xfd9c8b4f09097810 */ /* 0x000fc80007ffe012 */
[C-C-:B------:R-:W-:Y:S02]  /*0f70*/  SHF.R.W.U32 R15, R9.reuse, 0x11, R9.reuse ;  /* 0x00000011090f7819 */ /* 0x140fe40000001e09 */
[C---:B------:R-:W-:Y:S02]  /*0f80*/  SHF.R.W.U32 R28, R9.reuse, 0x13, R9 ;  /* 0x00000013091c7819 */ /* 0x040fe40000001e09 */
[----:B------:R-:W-:-:S04]  /*0f90*/  SHF.R.W.U32 R29, R9, 0xa, RZ ;  /* 0x0000000a091d7819 */ /* 0x000fc80000001eff */
[----:B------:R-:W-:-:S04]  /*0fa0*/  LOP3.LUT R15, R29, R28, R15, 0x96, !PT ;  /* 0x0000001c1d0f7212 */ /* 0x000fc800078e960f */
[----:B------:R-:W-:-:S05]  /*0fb0*/  IADD3 R15, PT, PT, R15, UR6, R14 ;  /* 0x000000060f0f7c10 */ /* 0x000fca000fffe00e */
[----:B------:R-:W-:-:S05]  /*0fc0*/  VIADD R15, R15, 0xbe5c846f ;  /* 0xbe5c846f0f0f7836 */ /* 0x000fca0000000000 */
[C-C-:B------:R-:W-:Y:S02]  /*0fd0*/  SHF.R.W.U32 R28, R15.reuse, 0x11, R15.reuse ;  /* 0x000000110f1c7819 */ /* 0x140fe40000001e0f */
[C---:B------:R-:W-:Y:S02]  /*0fe0*/  SHF.R.W.U32 R29, R15.reuse, 0x13, R15 ;  /* 0x000000130f1d7819 */ /* 0x040fe40000001e0f */
[----:B------:R-:W-:-:S04]  /*0ff0*/  SHF.R.W.U32 R34, R15, 0xa, RZ ;  /* 0x0000000a0f227819 */ /* 0x000fc80000001eff */
[----:B------:R-:W-:Y:S02]  /*1000*/  LOP3.LUT R29, R34, R29, R28, 0x96, !PT ;  /* 0x0000001d221d7212 */ /* 0x000fe400078e961c */
[C---:B------:R-:W-:Y:S02]  /*1010*/  SHF.R.W.U32 R28, R10.reuse, 0x7, R10 ;  /* 0x000000070a1c7819 */ /* 0x040fe40000001e0a */
[----:B------:R-:W-:-:S04]  /*1020*/  SHF.R.W.U32 R34, R10, 0x3, RZ ;  /* 0x000000030a227819 */ /* 0x000fc80000001eff */
[----:B------:R-:W-:Y:S02]  /*1030*/  LOP3.LUT R28, R34, R37, R28, 0x96, !PT ;  /* 0x00000025221c7212 */ /* 0x000fe400078e961c */
[----:B------:R-:W-:Y:S02]  /*1040*/  SHF.R.W.U32 R34, R26, 0x16, R26 ;  /* 0x000000161a227819 */ /* 0x000fe40000001e1a */
[----:B------:R-:W-:Y:S02]  /*1050*/  IADD3 R29, PT, PT, R28, R29, R24 ;  /* 0x0000001d1c1d7210 */ /* 0x000fe40007ffe018 */
[----:B------:R-:W-:-:S03]  /*1060*/  SHF.R.W.U32 R28, R26, 0x2, R26 ;  /* 0x000000021a1c7819 */ /* 0x000fc60000001e1a */
[----:B------:R-:W-:Y:S01]  /*1070*/  IMAD.IADD R29, R16, 0x1, R29 ;  /* 0x00000001101d7824 */ /* 0x000fe200078e021d */
[----:B------:R-:W-:Y:S02]  /*1080*/  IADD3 R16, PT, PT, R33, 0x240ca1cc, R16 ;  /* 0x240ca1cc21107810 */ /* 0x000fe40007ffe010 */
[----:B------:R-:W-:-:S03]  /*1090*/  SHF.R.W.U32 R33, R26, 0xd, R26 ;  /* 0x0000000d1a217819 */ /* 0x000fc60000001e1a */
[----:B------:R-:W-:Y:S01]  /*10a0*/  IMAD.IADD R31, R31, 0x1, R16 ;  /* 0x000000011f1f7824 */ /* 0x000fe200078e0210 */
[----:B------:R-:W-:Y:S02]  /*10b0*/  LOP3.LUT R33, R34, R33, R28, 0x96, !PT ;  /* 0x0000002122217212 */ /* 0x000fe400078e961c */
[----:B------:R-:W-:Y:S02]  /*10c0*/  LOP3.LUT R28, R20, R27, R26, 0xe8, !PT ;  /* 0x0000001b141c7212 */ /* 0x000fe400078ee81a */
[--C-:B------:R-:W-:Y:S02]  /*10d0*/  SHF.R.W.U32 R37, R31, 0xb, R31.reuse ;  /* 0x0000000b1f257819 */ /* 0x100fe40000001e1f */
[----:B------:R-:W-:Y:S02]  /*10e0*/  IADD3 R33, PT, PT, R33, R16, R28 ;  /* 0x0000001021217210 */ /* 0x000fe40007ffe01c */
[C-C-:B------:R-:W-:Y:S02]  /*10f0*/  SHF.R.W.U32 R16, R31.reuse, 0x6, R31.reuse ;  /* 0x000000061f107819 */ /* 0x140fe40000001e1f */
[----:B------:R-:W-:-:S02]  /*1100*/  SHF.R.W.U32 R28, R31, 0x19, R31 ;  /* 0x000000191f1c7819 */ /* 0x000fc40000001e1f */
[----:B------:R-:W-:Y:S02]  /*1110*/  SHF.R.W.U32 R34, R13, 0x3, RZ ;  /* 0x000000030d227819 */ /* 0x000fe40000001eff */
[----:B------:R-:W-:Y:S02]  /*1120*/  LOP3.LUT R37, R28, R37, R16, 0x96, !PT ;  /* 0x000000251c257212 */ /* 0x000fe400078e9610 */
[----:B------:R-:W-:-:S04]  /*1130*/  LOP3.LUT R16, R17, R31, R12, 0xb8, !PT ;  /* 0x0000001f11107212 */ /* 0x000fc800078eb80c */
[----:B------:R-:W-:Y:S01]  /*1140*/  IADD3 R37, PT, PT, R37, R16, R22 ;  /* 0x0000001025257210 */ /* 0x000fe20007ffe016 */
[----:B------:R-:W-:-:S03]  /*1150*/  VIADD R16, R32, UR9 ;  /* 0x0000000920107c36 */ /* 0x000fc60008000000 */
[----:B------:R-:W-:Y:S02]  /*1160*/  IADD3 R37, PT, PT, R37, 0x2de92c6f, R10 ;  /* 0x2de92c6f25257810 */ /* 0x000fe40007ffe00a */
[C-C-:B------:R-:W-:Y:S02]  /*1170*/  SHF.R.W.U32 R22, R16.reuse, 0x11, R16.reuse ;  /* 0x0000001110167819 */ /* 0x140fe40000001e10 */
[C---:B------:R-:W-:Y:S02]  /*1180*/  SHF.R.W.U32 R28, R16.reuse, 0x13, R16 ;  /* 0x00000013101c7819 */ /* 0x040fe40000001e10 */
[----:B------:R-:W-:-:S04]  /*1190*/  SHF.R.W.U32 R32, R16, 0xa, RZ ;  /* 0x0000000a10207819 */ /* 0x000fc80000001eff */
[----:B------:R-:W-:Y:S02]  /*11a0*/  LOP3.LUT R22, R32, R28, R22, 0x96, !PT ;  /* 0x0000001c20167212 */ /* 0x000fe400078e9616 */
[C-C-:B------:R-:W-:Y:S02]  /*11b0*/  SHF.R.W.U32 R28, R13.reuse, 0x7, R13.reuse ;  /* 0x000000070d1c7819 */ /* 0x140fe40000001e0d */
[----:B------:R-:W-:-:S04]  /*11c0*/  SHF.R.W.U32 R32, R13, 0x12, R13 ;  /* 0x000000120d207819 */ /* 0x000fc80000001e0d */
[----:B------:R-:W-:Y:S02]  /*11d0*/  LOP3.LUT R28, R34, R32, R28, 0x96, !PT ;  /* 0x00000020221c7212 */ /* 0x000fe400078e961c */
[C---:B------:R-:W-:Y:S02]  /*11e0*/  SHF.R.W.U32 R32, R33.reuse, 0x16, R33 ;  /* 0x0000001621207819 */ /* 0x040fe40000001e21 */
[----:B------:R-:W-:Y:S02]  /*11f0*/  IADD3 R28, PT, PT, R28, R22, R23 ;  /* 0x000000161c1c7210 */ /* 0x000fe40007ffe017 */
[--C-:B------:R-:W-:Y:S02]  /*1200*/  SHF.R.W.U32 R22, R33, 0xd, R33.reuse ;  /* 0x0000000d21167819 */ /* 0x100fe40000001e21 */
[----:B------:R-:W-:Y:S01]  /*1210*/  SHF.R.W.U32 R34, R29, 0xa, RZ ;  /* 0x0000000a1d227819 */ /* 0x000fe20000001eff */
[----:B------:R-:W-:Y:S01]  /*1220*/  IMAD.IADD R28, R10, 0x1, R28 ;  /* 0x000000010a1c7824 */ /* 0x000fe200078e021c */
[----:B------:R-:W-:-:S04]  /*1230*/  SHF.R.W.U32 R10, R33, 0x2, R33 ;  /* 0x00000002210a7819 */ /* 0x000fc80000001e21 */
[----:B------:R-:W-:Y:S01]  /*1240*/  LOP3.LUT R32, R32, R22, R10, 0x96, !PT ;  /* 0x0000001620207212 */ /* 0x000fe200078e960a */
[----:B------:R-:W-:Y:S01]  /*1250*/  IMAD.IADD R10, R20, 0x1, R37 ;  /* 0x00000001140a7824 */ /* 0x000fe200078e0225 */
[----:B------:R-:W-:-:S04]  /*1260*/  LOP3.LUT R20, R27, R26, R33, 0xe8, !PT ;  /* 0x0000001a1b147212 */ /* 0x000fc800078ee821 */
[----:B------:R-:W-:Y:S02]  /*1270*/  IADD3 R32, PT, PT, R32, R37, R20 ;  /* 0x0000002520207210 */ /* 0x000fe40007ffe014 */
[C-C-:B------:R-:W-:Y:S02]  /*1280*/  SHF.R.W.U32 R20, R10.reuse, 0x6, R10.reuse ;  /* 0x000000060a147819 */ /* 0x140fe40000001e0a */
[C-C-:B------:R-:W-:Y:S02]  /*1290*/  SHF.R.W.U32 R37, R10.reuse, 0xb, R10.reuse ;  /* 0x0000000b0a257819 */ /* 0x140fe40000001e0a */
[----:B------:R-:W-:-:S04]  /*12a0*/  SHF.R.W.U32 R22, R10, 0x19, R10 ;  /* 0x000000190a167819 */ /* 0x000fc80000001e0a */
[----:B------:R-:W-:Y:S02]  /*12b0*/  LOP3.LUT R20, R22, R37, R20, 0x96, !PT ;  /* 0x0000002516147212 */ /* 0x000fe400078e9614 */
[----:B------:R-:W-:Y:S02]  /*12c0*/  LOP3.LUT R22, R12, R10, R31, 0xb8, !PT ;  /* 0x0000000a0c167212 */ /* 0x000fe400078eb81f */
[----:B------:R-:W-:Y:S02]  /*12d0*/  SHF.R.W.U32 R37, R35, 0x12, R35 ;  /* 0x0000001223257819 */ /* 0x000fe40000001e23 */
[----:B------:R-:W-:Y:S02]  /*12e0*/  IADD3 R20, PT, PT, R20, R22, R17 ;  /* 0x0000001614147210 */ /* 0x000fe40007ffe011 */
[C-C-:B------:R-:W-:Y:S02]  /*12f0*/  SHF.R.W.U32 R17, R29.reuse, 0x11, R29.reuse ;  /* 0x000000111d117819 */ /* 0x140fe40000001e1d */
[----:B------:R-:W-:-:S02]  /*1300*/  SHF.R.W.U32 R22, R29, 0x13, R29 ;  /* 0x000000131d167819 */ /* 0x000fc40000001e1d */
[----:B------:R-:W-:Y:S02]  /*1310*/  IADD3 R20, PT, PT, R20, 0x4a7484aa, R13 ;  /* 0x4a7484aa14147810 */ /* 0x000fe40007ffe00d */
[----:B------:R-:W-:Y:S02]  /*1320*/  LOP3.LUT R17, R34, R22, R17, 0x96, !PT ;  /* 0x0000001622117212 */ /* 0x000fe400078e9611 */
[----:B------:R-:W-:Y:S01]  /*1330*/  SHF.R.W.U32 R22, R35, 0x7, R35 ;  /* 0x0000000723167819 */ /* 0x000fe20000001e23 */
[----:B------:R-:W-:Y:S01]  /*1340*/  IMAD.IADD R27, R27, 0x1, R20 ;  /* 0x000000011b1b7824 */ /* 0x000fe200078e0214 */
[----:B------:R-:W-:-:S04]  /*1350*/  SHF.R.W.U32 R34, R35, 0x3, RZ ;  /* 0x0000000323227819 */ /* 0x000fc80000001eff */
[----:B------:R-:W-:Y:S02]  /*1360*/  LOP3.LUT R22, R34, R37, R22, 0x96, !PT ;  /* 0x0000002522167212 */ /* 0x000fe400078e9616 */
[----:B------:R-:W-:Y:S02]  /*1370*/  SHF.R.W.U32 R34, R32, 0x16, R32 ;  /* 0x0000001620227819 */ /* 0x000fe40000001e20 */
[----:B------:R-:W-:Y:S02]  /*1380*/  IADD3 R22, PT, PT, R22, R17, R8 ;  /* 0x0000001116167210 */ /* 0x000fe40007ffe008 */
[----:B------:R-:W-:-:S03]  /*1390*/  SHF.R.W.U32 R37, R27, 0xb, R27 ;  /* 0x0000000b1b257819 */ /* 0x000fc60000001e1b */
[----:B------:R-:W-:Y:S01]  /*13a0*/  IMAD.IADD R17, R13, 0x1, R22 ;  /* 0x000000010d117824 */ /* 0x000fe200078e0216 */
[C-C-:B------:R-:W-:Y:S02]  /*13b0*/  SHF.R.W.U32 R13, R32.reuse, 0x2, R32.reuse ;  /* 0x00000002200d7819 */ /* 0x140fe40000001e20 */
[----:B------:R-:W-:-:S04]  /*13c0*/  SHF.R.W.U32 R22, R32, 0xd, R32 ;  /* 0x0000000d20167819 */ /* 0x000fc80000001e20 */
[----:B------:R-:W-:Y:S02]  /*13d0*/  LOP3.LUT R13, R34, R22, R13, 0x96, !PT ;  /* 0x00000016220d7212 */ /* 0x000fe400078e960d */
[----:B------:R-:W-:Y:S02]  /*13e0*/  LOP3.LUT R22, R26, R33, R32, 0xe8, !PT ;  /* 0x000000211a167212 */ /* 0x000fe400078ee820 */
[----:B------:R-:W-:Y:S02]  /*13f0*/  SHF.R.W.U32 R34, R30, 0x3, RZ ;  /* 0x000000031e227819 */ /* 0x000fe40000001eff */
[----:B------:R-:W-:Y:S02]  /*1400*/  IADD3 R13, PT, PT, R13, R20, R22 ;  /* 0x000000140d0d7210 */ /* 0x000fe40007ffe016 */
[C-C-:B------:R-:W-:Y:S02]  /*1410*/  SHF.R.W.U32 R20, R27.reuse, 0x6, R27.reuse ;  /* 0x000000061b147819 */ /* 0x140fe40000001e1b */
[----:B------:R-:W-:-:S04]  /*1420*/  SHF.R.W.U32 R22, R27, 0x19, R27 ;  /* 0x000000191b167819 */ /* 0x000fc80000001e1b */
[----:B------:R-:W-:Y:S02]  /*1430*/  LOP3.LUT R37, R22, R37, R20, 0x96, !PT ;  /* 0x0000002516257212 */ /* 0x000fe400078e9614 */
[----:B------:R-:W-:Y:S02]  /*1440*/  LOP3.LUT R20, R31, R27, R10, 0xb8, !PT ;  /* 0x0000001b1f147212 */ /* 0x000fe400078eb80a */
[C---:B------:R-:W-:Y:S02]  /*1450*/  SHF.R.W.U32 R22, R28.reuse, 0xa, RZ ;  /* 0x0000000a1c167819 */ /* 0x040fe40000001eff */
[----:B------:R-:W-:Y:S02]  /*1460*/  IADD3 R20, PT, PT, R37, R20, R12 ;  /* 0x0000001425147210 */ /* 0x000fe40007ffe00c */
[C-C-:B------:R-:W-:Y:S02]  /*1470*/  SHF.R.W.U32 R12, R28.reuse, 0x11, R28.reuse ;  /* 0x000000111c0c7819 */ /* 0x140fe40000001e1c */
[----:B------:R-:W-:-:S04]  /*1480*/  SHF.R.W.U32 R37, R28, 0x13, R28 ;  /* 0x000000131c257819 */ /* 0x000fc80000001e1c */
[----:B------:R-:W-:Y:S02]  /*1490*/  LOP3.LUT R12, R22, R37, R12, 0x96, !PT ;  /* 0x00000025160c7212 */ /* 0x000fe400078e960c */
[C-C-:B------:R-:W-:Y:S02]  /*14a0*/  SHF.R.W.U32 R22, R30.reuse, 0x7, R30.reuse ;  /* 0x000000071e167819 */ /* 0x140fe40000001e1e */
[----:B------:R-:W-:-:S04]  /*14b0*/  SHF.R.W.U32 R37, R30, 0x12, R30 ;  /* 0x000000121e257819 */ /* 0x000fc80000001e1e */
[----:B------:R-:W-:Y:S02]  /*14c0*/  LOP3.LUT R22, R34, R37, R22, 0x96, !PT ;  /* 0x0000002522167212 */ /* 0x000fe400078e9616 */
[C---:B------:R-:W-:Y:S02]  /*14d0*/  SHF.R.W.U32 R37, R13.reuse, 0xd, R13 ;  /* 0x0000000d0d257819 */ /* 0x040fe40000001e0d */
        /* <DEDUP_REMOVED lines=8> */
[----:B------:R-:W-:Y:S02]  /*1560*/  SHF.R.W.U32 R34, R26, 0x19, R26 ;  /* 0x000000191a227819 */ /* 0x000fe40000001e1a */
[----:B------:R-:W-:Y:S02]  /*1570*/  IADD3 R20, PT, PT, R20, R35, R22 ;  /* 0x0000002314147210 */ /* 0x000fe40007ffe016 */
[C-C-:B------:R-:W-:Y:S02]  /*1580*/  SHF.R.W.U32 R22, R26.reuse, 0x6, R26.reuse ;  /* 0x000000061a167819 */ /* 0x140fe40000001e1a */
[----:B------:R-:W-:-:S02]  /*1590*/  SHF.R.W.U32 R35, R26, 0xb, R26 ;  /* 0x0000000b1a237819 */ /* 0x000fc40000001e1a */
[----:B------:R-:W-:Y:S02]  /*15a0*/  SHF.R.W.U32 R37, R12, 0x13, R12 ;  /* 0x000000130c257819 */ /* 0x000fe40000001e0c */
[----:B------:R-:W-:Y:S02]  /*15b0*/  LOP3.LUT R22, R34, R35, R22, 0x96, !PT ;  /* 0x0000002322167212 */ /* 0x000fe400078e9616 */
[----:B------:R-:W-:Y:S02]  /*15c0*/  LOP3.LUT R34, R10, R26, R27, 0xb8, !PT ;  /* 0x0000001a0a227212 */ /* 0x000fe400078eb81b */
[C---:B------:R-:W-:Y:S02]  /*15d0*/  SHF.R.W.U32 R35, R17.reuse, 0x13, R17 ;  /* 0x0000001311237819 */ /* 0x040fe40000001e11 */
[----:B------:R-:W-:Y:S02]  /*15e0*/  IADD3 R31, PT, PT, R22, R34, R31 ;  /* 0x00000022161f7210 */ /* 0x000fe40007ffe01f */
[----:B------:R-:W-:-:S02]  /*15f0*/  SHF.R.W.U32 R22, R17, 0x11, R17 ;  /* 0x0000001111167819 */ /* 0x000fc40000001e11 */
[----:B------:R-:W-:-:S04]  /*1600*/  SHF.R.W.U32 R34, R17, 0xa, RZ ;  /* 0x0000000a11227819 */ /* 0x000fc80000001eff */
[----:B------:R-:W-:Y:S02]  /*1610*/  LOP3.LUT R22, R34, R35, R22, 0x96, !PT ;  /* 0x0000002322167212 */ /* 0x000fe400078e9616 */
[C-C-:B------:R-:W-:Y:S02]  /*1620*/  SHF.R.W.U32 R34, R18.reuse, 0x7, R18.reuse ;  /* 0x0000000712227819 */ /* 0x140fe40000001e12 */
[----:B------:R-:W-:-:S04]  /*1630*/  SHF.R.W.U32 R35, R18, 0x12, R18 ;  /* 0x0000001212237819 */ /* 0x000fc80000001e12 */
[----:B------:R-:W-:Y:S02]  /*1640*/  LOP3.LUT R34, R36, R35, R34, 0x96, !PT ;  /* 0x0000002324227212 */ /* 0x000fe400078e9622 */
[----:B------:R-:W-:Y:S02]  /*1650*/  SHF.R.W.U32 R36, R14, 0x3, RZ ;  /* 0x000000030e247819 */ /* 0x000fe40000001eff */
[----:B------:R-:W-:Y:S02]  /*1660*/  IADD3 R35, PT, PT, R34, R22, R25 ;  /* 0x0000001622237210 */ /* 0x000fe40007ffe019 */
[----:B------:R-:W-:-:S03]  /*1670*/  SHF.R.W.U32 R34, R20, 0xd, R20 ;  /* 0x0000000d14227819 */ /* 0x000fc60000001e14 */
[----:B------:R-:W-:Y:S01]  /*1680*/  IMAD.IADD R22, R30, 0x1, R35 ;  /* 0x000000011e167824 */ /* 0x000fe200078e0223 */
[----:B------:R-:W-:Y:S02]  /*1690*/  IADD3 R30, PT, PT, R31, 0x76f988da, R30 ;  /* 0x76f988da1f1e7810 */ /* 0x000fe40007ffe01e */
[C-C-:B------:R-:W-:Y:S02]  /*16a0*/  SHF.R.W.U32 R31, R20.reuse, 0x2, R20.reuse ;  /* 0x00000002141f7819 */ /* 0x140fe40000001e14 */
[----:B------:R-:W-:Y:S01]  /*16b0*/  SHF.R.W.U32 R35, R20, 0x16, R20 ;  /* 0x0000001614237819 */ /* 0x000fe20000001e14 */
[----:B------:R-:W-:-:S03]  /*16c0*/  IMAD.IADD R33, R33, 0x1, R30 ;  /* 0x0000000121217824 */ /* 0x000fc600078e021e */
[----:B------:R-:W-:Y:S02]  /*16d0*/  LOP3.LUT R31, R35, R34, R31, 0x96, !PT ;  /* 0x00000022231f7212 */ /* 0x000fe400078e961f */
[----:B------:R-:W-:Y:S02]  /*16e0*/  LOP3.LUT R34, R32, R13, R20, 0xe8, !PT ;  /* 0x0000000d20227212 */ /* 0x000fe400078ee814 */
[--C-:B------:R-:W-:Y:S02]  /*16f0*/  SHF.R.W.U32 R35, R33, 0xb, R33.reuse ;  /* 0x0000000b21237819 */ /* 0x100fe40000001e21 */
[----:B------:R-:W-:Y:S02]  /*1700*/  IADD3 R31, PT, PT, R31, R30, R34 ;  /* 0x0000001e1f1f7210 */ /* 0x000fe40007ffe022 */
[C-C-:B------:R-:W-:Y:S02]  /*1710*/  SHF.R.W.U32 R30, R33.reuse, 0x6, R33.reuse ;  /* 0x00000006211e7819 */ /* 0x140fe40000001e21 */
[----:B------:R-:W-:-:S04]  /*1720*/  SHF.R.W.U32 R34, R33, 0x19, R33 ;  /* 0x0000001921227819 */ /* 0x000fc80000001e21 */
[----:B------:R-:W-:Y:S02]  /*1730*/  LOP3.LUT R35, R34, R35, R30, 0x96, !PT ;  /* 0x0000002322237212 */ /* 0x000fe400078e961e */
[----:B------:R-:W-:Y:S02]  /*1740*/  LOP3.LUT R30, R27, R33, R26, 0xb8, !PT ;  /* 0x000000211b1e7212 */ /* 0x000fe400078eb81a */
[----:B------:R-:W-:Y:S02]  /*1750*/  SHF.R.W.U32 R34, R11, 0x3, RZ ;  /* 0x000000030b227819 */ /* 0x000fe40000001eff */
[----:B------:R-:W-:Y:S02]  /*1760*/  IADD3 R35, PT, PT, R35, R30, R10 ;  /* 0x0000001e23237210 */ /* 0x000fe40007ffe00a */
[C---:B------:R-:W-:Y:S02]  /*1770*/  SHF.R.W.U32 R10, R12.reuse, 0x11, R12 ;  /* 0x000000110c0a7819 */ /* 0x040fe40000001e0c */
[----:B------:R-:W-:-:S02]  /*1780*/  SHF.R.W.U32 R30, R12, 0xa, RZ ;  /* 0x0000000a0c1e7819 */ /* 0x000fc40000001eff */
[----:B------:R-:W-:Y:S02]  /*1790*/  IADD3 R35, PT, PT, R35, -0x67c1aeae, R18 ;  /* 0x983e515223237810 */ /* 0x000fe40007ffe012 */
[----:B------:R-:W-:Y:S02]  /*17a0*/  LOP3.LUT R10, R30, R37, R10, 0x96, !PT ;  /* 0x000000251e0a7212 */ /* 0x000fe400078e960a */
[C---:B------:R-:W-:Y:S01]  /*17b0*/  SHF.R.W.U32 R30, R11.reuse, 0x7, R11 ;  /* 0x000000070b1e7819 */ /* 0x040fe20000001e0b */
[----:B------:R-:W-:Y:S01]  /*17c0*/  IMAD.IADD R32, R32, 0x1, R35 ;  /* 0x0000000120207824 */ /* 0x000fe200078e0223 */
[----:B------:R-:W-:-:S04]  /*17d0*/  SHF.R.W.U32 R37, R11, 0x12, R11 ;  /* 0x000000120b257819 */ /* 0x000fc80000001e0b */
        /* <DEDUP_REMOVED lines=8> */
[----:B------:R-:W-:-:S04]  /*1860*/  LOP3.LUT R18, R13, R20, R31, 0xe8, !PT ;  /* 0x000000140d127212 */ /* 0x000fc800078ee81f */
[----:B------:R-:W-:Y:S02]  /*1870*/  IADD3 R30, PT, PT, R30, R35, R18 ;  /* 0x000000231e1e7210 */ /* 0x000fe40007ffe012 */
[C-C-:B------:R-:W-:Y:S02]  /*1880*/  SHF.R.W.U32 R18, R32.reuse, 0x6, R32.reuse ;  /* 0x0000000620127819 */ /* 0x140fe40000001e20 */
[----:B------:R-:W-:-:S04]  /*1890*/  SHF.R.W.U32 R35, R32, 0xb, R32 ;  /* 0x0000000b20237819 */ /* 0x000fc80000001e20 */
[----:B------:R-:W-:Y:S02]  /*18a0*/  LOP3.LUT R34, R34, R35, R18, 0x96, !PT ;  /* 0x0000002322227212 */ /* 0x000fe400078e9612 */
[----:B------:R-:W-:Y:S02]  /*18b0*/  LOP3.LUT R18, R26, R32, R33, 0xb8, !PT ;  /* 0x000000201a127212 */ /* 0x000fe400078eb821 */
[----:B------:R-:W-:Y:S02]  /*18c0*/  SHF.R.W.U32 R35, R22, 0xa, RZ ;  /* 0x0000000a16237819 */ /* 0x000fe40000001eff */
[----:B------:R-:W-:Y:S02]  /*18d0*/  IADD3 R34, PT, PT, R34, R18, R27 ;  /* 0x0000001222227210 */ /* 0x000fe40007ffe01b */
[C-C-:B------:R-:W-:Y:S02]  /*18e0*/  SHF.R.W.U32 R18, R22.reuse, 0x11, R22.reuse ;  /* 0x0000001116127819 */ /* 0x140fe40000001e16 */
[----:B------:R-:W-:-:S02]  /*18f0*/  SHF.R.W.U32 R27, R22, 0x13, R22 ;  /* 0x00000013161b7819 */ /* 0x000fc40000001e16 */
[----:B------:R-:W-:Y:S02]  /*1900*/  IADD3 R34, PT, PT, R34, -0x57ce3993, R11 ;  /* 0xa831c66d22227810 */ /* 0x000fe40007ffe00b */
[----:B------:R-:W-:Y:S02]  /*1910*/  LOP3.LUT R27, R35, R27, R18, 0x96, !PT ;  /* 0x0000001b231b7212 */ /* 0x000fe400078e9612 */
[C-C-:B------:R-:W-:Y:S02]  /*1920*/  SHF.R.W.U32 R18, R14.reuse, 0x7, R14.reuse ;  /* 0x000000070e127819 */ /* 0x140fe40000001e0e */
[----:B------:R-:W-:-:S04]  /*1930*/  SHF.R.W.U32 R35, R14, 0x12, R14 ;  /* 0x000000120e237819 */ /* 0x000fc80000001e0e */
[----:B------:R-:W-:Y:S02]  /*1940*/  LOP3.LUT R18, R36, R35, R18, 0x96, !PT ;  /* 0x0000002324127212 */ /* 0x000fe400078e9612 */
[----:B------:R-:W-:Y:S02]  /*1950*/  SHF.R.W.U32 R36, R30, 0xd, R30 ;  /* 0x0000000d1e247819 */ /* 0x000fe40000001e1e */
[----:B------:R-:W-:Y:S02]  /*1960*/  IADD3 R18, PT, PT, R18, R27, R16 ;  /* 0x0000001b12127210 */ /* 0x000fe40007ffe010 */
[----:B------:R-:W-:-:S03]  /*1970*/  SHF.R.W.U32 R27, R30, 0x16, R30 ;  /* 0x000000161e1b7819 */ /* 0x000fc60000001e1e */
[----:B------:R-:W-:Y:S01]  /*1980*/  IMAD.IADD R18, R11, 0x1, R18 ;  /* 0x000000010b127824 */ /* 0x000fe200078e0212 */
[----:B------:R-:W-:-:S04]  /*1990*/  SHF.R.W.U32 R11, R30, 0x2, R30 ;  /* 0x000000021e0b7819 */ /* 0x000fc80000001e1e */
[----:B------:R-:W-:Y:S01]  /*19a0*/  LOP3.LUT R27, R27, R36, R11, 0x96, !PT ;  /* 0x000000241b1b7212 */ /* 0x000fe200078e960b */
[----:B------:R-:W-:Y:S01]  /*19b0*/  IMAD.IADD R11, R13, 0x1, R34 ;  /* 0x000000010d0b7824 */ /* 0x000fe200078e0222 */
[----:B------:R-:W-:Y:S02]  /*19c0*/  LOP3.LUT R13, R20, R31, R30, 0xe8, !PT ;  /* 0x0000001f140d7212 */ /* 0x000fe400078ee81e */
[----:B------:R-:W-:Y:S02]  /*19d0*/  SHF.R.W.U32 R36, R21, 0x3, RZ ;  /* 0x0000000315247819 */ /* 0x000fe40000001eff */
[----:B------:R-:W-:Y:S02]  /*19e0*/  IADD3 R27, PT, PT, R27, R34, R13 ;  /* 0x000000221b1b7210 */ /* 0x000fe40007ffe00d */
[C-C-:B------:R-:W-:Y:S02]  /*19f0*/  SHF.R.W.U32 R13, R11.reuse, 0x6, R11.reuse ;  /* 0x000000060b0d7819 */ /* 0x140fe40000001e0b */
[----:B------:R-:W-:-:S02]  /*1a00*/  SHF.R.W.U32 R34, R11, 0xb, R11 ;  /* 0x0000000b0b227819 */ /* 0x000fc40000001e0b */
[----:B------:R-:W-:Y:S02]  /*1a10*/  SHF.R.W.U32 R35, R11, 0x19, R11 ;  /* 0x000000190b237819 */ /* 0x000fe40000001e0b */
[----:B------:R-:W-:Y:S02]  /*1a20*/  SHF.R.W.U32 R37, R27, 0xd, R27 ;  /* 0x0000000d1b257819 */ /* 0x000fe40000001e1b */
[----:B------:R-:W-:Y:S02]  /*1a30*/  LOP3.LUT R35, R35, R34, R13, 0x96, !PT ;  /* 0x0000002223237212 */ /* 0x000fe400078e960d */
[----:B------:R-:W-:Y:S02]  /*1a40*/  LOP3.LUT R13, R33, R11, R32, 0xb8, !PT ;  /* 0x0000000b210d7212 */ /* 0x000fe400078eb820 */
[----:B------:R-:W-:Y:S02]  /*1a50*/  SHF.R.W.U32 R34, R10, 0xa, RZ ;  /* 0x0000000a0a227819 */ /* 0x000fe40000001eff */
[----:B------:R-:W-:-:S02]  /*1a60*/  IADD3 R35, PT, PT, R35, R13, R26 ;  /* 0x0000000d23237210 */ /* 0x000fc40007ffe01a */
[C-C-:B------:R-:W-:Y:S02]  /*1a70*/  SHF.R.W.U32 R13, R10.reuse, 0x11, R10.reuse ;  /* 0x000000110a0d7819 */ /* 0x140fe40000001e0a */
[----:B------:R-:W-:Y:S02]  /*1a80*/  SHF.R.W.U32 R26, R10, 0x13, R10 ;  /* 0x000000130a1a7819 */ /* 0x000fe40000001e0a */
        /* <DEDUP_REMOVED lines=8> */
[C---:B------:R-:W-:Y:S02]  /*1b10*/  SHF.R.W.U32 R26, R27.reuse, 0x16, R27 ;  /* 0x000000161b1a7819 */ /* 0x040fe40000001e1b */
[----:B------:R-:W-:Y:S01]  /*1b20*/  SHF.R.W.U32 R36, R24, 0x3, RZ ;  /* 0x0000000318247819 */ /* 0x000fe20000001eff */
[----:B------:R-:W-:Y:S01]  /*1b30*/  IMAD.IADD R13, R14, 0x1, R13 ;  /* 0x000000010e0d7824 */ /* 0x000fe200078e020d */
        /* <DEDUP_REMOVED lines=21> */
[----:B------:R-:W-:Y:S01]  /*1c90*/  SHF.R.W.U32 R35, R31, 0x19, R31 ;  /* 0x000000191f237819 */ /* 0x000fe20000001e1f */
[----:B------:R-:W-:Y:S01]  /*1ca0*/  IMAD.IADD R14, R21, 0x1, R14 ;  /* 0x00000001150e7824 */ /* 0x000fe200078e020e */
[----:B------:R-:W-:-:S04]  /*1cb0*/  SHF.R.W.U32 R21, R26, 0x2, R26 ;  /* 0x000000021a157819 */ /* 0x000fc80000001e1a */
[----:B------:R-:W-:Y:S02]  /*1cc0*/  LOP3.LUT R33, R33, R36, R21, 0x96, !PT ;  /* 0x0000002421217212 */ /* 0x000fe400078e9615 */
[----:B------:R-:W-:Y:S02]  /*1cd0*/  LOP3.LUT R21, R30, R27, R26, 0xe8, !PT ;  /* 0x0000001b1e157212 */ /* 0x000fe400078ee81a */
[----:B------:R-:W-:Y:S02]  /*1ce0*/  SHF.R.W.U32 R36, R23, 0x3, RZ ;  /* 0x0000000317247819 */ /* 0x000fe40000001eff */
[----:B------:R-:W-:Y:S02]  /*1cf0*/  IADD3 R33, PT, PT, R33, R34, R21 ;  /* 0x0000002221217210 */ /* 0x000fe40007ffe015 */
[C-C-:B------:R-:W-:Y:S02]  /*1d00*/  SHF.R.W.U32 R21, R31.reuse, 0x6, R31.reuse ;  /* 0x000000061f157819 */ /* 0x140fe40000001e1f */
[----:B------:R-:W-:-:S02]  /*1d10*/  SHF.R.W.U32 R34, R31, 0xb, R31 ;  /* 0x0000000b1f227819 */ /* 0x000fc40000001e1f */
[----:B------:R-:W-:Y:S02]  /*1d20*/  SHF.R.W.U32 R37, R33, 0xd, R33 ;  /* 0x0000000d21257819 */ /* 0x000fe40000001e21 */
[----:B------:R-:W-:Y:S02]  /*1d30*/  LOP3.LUT R35, R35, R34, R21, 0x96, !PT ;  /* 0x0000002223237212 */ /* 0x000fe400078e9615 */
[----:B------:R-:W-:Y:S02]  /*1d40*/  LOP3.LUT R21, R11, R31, R20, 0xb8, !PT ;  /* 0x0000001f0b157212 */ /* 0x000fe400078eb814 */
[----:B------:R-:W-:Y:S02]  /*1d50*/  SHF.R.W.U32 R34, R13, 0xa, RZ ;  /* 0x0000000a0d227819 */ /* 0x000fe40000001eff */
[----:B------:R-:W-:Y:S02]  /*1d60*/  IADD3 R35, PT, PT, R35, R21, R32 ;  /* 0x0000001523237210 */ /* 0x000fe40007ffe020 */
[----:B------:R-:W-:-:S02]  /*1d70*/  SHF.R.W.U32 R21, R13, 0x11, R13 ;  /* 0x000000110d157819 */ /* 0x000fc40000001e0d */
        /* <DEDUP_REMOVED lines=14> */
[----:B------:R-:W-:Y:S02]  /*1e60*/  LOP3.LUT R24, R27, R26, R33, 0xe8, !PT ;  /* 0x0000001a1b187212 */ /* 0x000fe400078ee821 */
[----:B------:R-:W-:Y:S02]  /*1e70*/  SHF.R.W.U32 R37, R21, 0x13, R21 ;  /* 0x0000001315257819 */ /* 0x000fe40000001e15 */
        /* <DEDUP_REMOVED lines=16> */
[----:B------:R-:W-:-:S03]  /*1f80*/  SHF.R.W.U32 R36, R25, 0x3, RZ ;  /* 0x0000000319247819 */ /* 0x000fc60000001eff */
[----:B------:R-:W-:Y:S01]  /*1f90*/  IMAD.IADD R11, R23, 0x1, R34 ;  /* 0x00000001170b7824 */ /* 0x000fe200078e0222 */
[C-C-:B------:R-:W-:Y:S02]  /*1fa0*/  SHF.R.W.U32 R23, R32.reuse, 0x2, R32.reuse ;  /* 0x0000000220177819 */ /* 0x140fe40000001e20 */
        /* <DEDUP_REMOVED lines=14> */
[----:B------:R-:W-:Y:S02]  /*2090*/  IADD3 R35, PT, PT, R35, 0x6ca6351, R8 ;  /* 0x06ca635123237810 */ /* 0x000fe40007ffe008 */
        /* <DEDUP_REMOVED lines=22> */
[----:B------:R-:W-:-:S02]  /*2200*/  SHF.R.W.U32 R31, R11, 0x13, R11 ;  /* 0x000000130b1f7819 */ /* 0x000fc40000001e0b */
[----:B------:R-:W-:Y:S02]  /*2210*/  IADD3 R34, PT, PT, R34, 0x14292967, R9 ;  /* 0x1429296722227810 */ /* 0x000fe40007ffe009 */
[----:B------:R-:W-:Y:S02]  /*2220*/  LOP3.LUT R31, R35, R31, R8, 0x96, !PT ;  /* 0x0000001f231f7212 */ /* 0x000fe400078e9608 */
[--C-:B------:R-:W-:Y:S01]  /*2230*/  SHF.R.W.U32 R8, R25, 0x7, R25.reuse ;  /* 0x0000000719087819 */ /* 0x100fe20000001e19 */
        /* <DEDUP_REMOVED lines=69> */
[----:B------:R-:W-:Y:S02]  /*2690*/  IADD3 R35, PT, PT, R35, 0x4d2c6dfc, R16 ;  /* 0x4d2c6dfc23237810 */ /* 0x000fe40007ffe010 */
[----:B------:R-:W-:Y:S02]  /*26a0*/  LOP3.LUT R23, R34, R26, R23, 0x96, !PT ;  /* 0x0000001a22177212 */ /* 0x000fe400078e9617 */
[C---:B------:R-:W-:Y:S02]  /*26b0*/  SHF.R.W.U32 R26, R29.reuse, 0x7, R29 ;  /* 0x000000071d1a7819 */ /* 0x040fe40000001e1d */
[----:B------:R-:W-:-:S04]  /*26c0*/  SHF.R.W.U32 R34, R29, 0x3, RZ ;  /* 0x000000031d227819 */ /* 0x000fc80000001eff */
[----:B------:R-:W-:Y:S02]  /*26d0*/  LOP3.LUT R26, R34, R37, R26, 0x96, !PT ;  /* 0x00000025221a7212 */ /* 0x000fe400078e961a */
[C-C-:B------:R-:W-:Y:S02]  /*26e0*/  SHF.R.W.U32 R37, R15.reuse, 0xd, R15.reuse ;  /* 0x0000000d0f257819 */ /* 0x140fe40000001e0f */
[----:B------:R-:W-:Y:S02]  /*26f0*/  IADD3 R23, PT, PT, R26, R23, R14 ;  /* 0x000000171a177210 */ /* 0x000fe40007ffe00e */
[----:B------:R-:W-:-:S03]  /*2700*/  SHF.R.W.U32 R26, R15, 0x16, R15 ;  /* 0x000000160f1a7819 */ /* 0x000fc60000001e0f */
[----:B------:R-:W-:Y:S01]  /*2710*/  IMAD.IADD R23, R16, 0x1, R23 ;  /* 0x0000000110177824 */ /* 0x000fe200078e0217 */
[----:B------:R-:W-:-:S04]  /*2720*/  SHF.R.W.U32 R16, R15, 0x2, R15 ;  /* 0x000000020f107819 */ /* 0x000fc80000001e0f */
[----:B------:R-:W-:Y:S01]  /*2730*/  LOP3.LUT R26, R26, R37, R16, 0x96, !PT ;  /* 0x000000251a1a7212 */ /* 0x000fe200078e9610 */
[----:B------:R-:W-:Y:S01]  /*2740*/  IMAD.IADD R16, R24, 0x1, R35 ;  /* 0x0000000118107824 */ /* 0x000fe200078e0223 */
[----:B------:R-:W-:Y:S02]  /*2750*/  LOP3.LUT R24, R31, R30, R15, 0xe8, !PT ;  /* 0x0000001e1f187212 */ /* 0x000fe400078ee80f */
[----:B------:R-:W-:Y:S02]  /*2760*/  SHF.R.W.U32 R37, R22, 0x12, R22 ;  /* 0x0000001216257819 */ /* 0x000fe40000001e16 */
[----:B------:R-:W-:Y:S02]  /*2770*/  IADD3 R24, PT, PT, R26, R35, R24 ;  /* 0x000000231a187210 */ /* 0x000fe40007ffe018 */
[C-C-:B------:R-:W-:Y:S02]  /*2780*/  SHF.R.W.U32 R26, R16.reuse, 0x6, R16.reuse ;  /* 0x00000006101a7819 */ /* 0x140fe40000001e10 */
[----:B------:R-:W-:-:S02]  /*2790*/  SHF.R.W.U32 R35, R16, 0xb, R16 ;  /* 0x0000000b10237819 */ /* 0x000fc40000001e10 */
        /* <DEDUP_REMOVED lines=9> */
[C---:B------:R-:W-:Y:S01]  /*2830*/  SHF.R.W.U32 R33, R28.reuse, 0x7, R28 ;  /* 0x000000071c217819 */ /* 0x040fe20000001e1c */
[----:B------:R-:W-:Y:S01]  /*2840*/  IMAD.IADD R31, R31, 0x1, R34 ;  /* 0x000000011f1f7824 */ /* 0x000fe200078e0222 */
[----:B------:R-:W-:-:S04]  /*2850*/  SHF.R.W.U32 R35, R28, 0x3, RZ ;  /* 0x000000031c237819 */ /* 0x000fc80000001eff */
[----:B------:R-:W-:Y:S02]  /*2860*/  LOP3.LUT R33, R35, R36, R33, 0x96, !PT ;  /* 0x0000002423217212 */ /* 0x000fe400078e9621 */
[C-C-:B------:R-:W-:Y:S02]  /*2870*/  SHF.R.W.U32 R36, R24.reuse, 0xd, R24.reuse ;  /* 0x0000000d18247819 */ /* 0x140fe40000001e18 */
        /* <DEDUP_REMOVED lines=13> */
[--C-:B------:R-:W-:Y:S02]  /*2950*/  SHF.R.W.U32 R35, R23, 0x13, R23.reuse ;  /* 0x0000001317237819 */ /* 0x100fe40000001e17 */
        /* <DEDUP_REMOVED lines=47> */
[C---:B------:R-:W-:Y:S02]  /*2c50*/  SHF.R.W.U32 R35, R32.reuse, 0x13, R32 ;  /* 0x0000001320237819 */ /* 0x040fe40000001e20 */
[----:B------:R-:W-:Y:S02]  /*2c60*/  IADD3 R33, PT, PT, R33, R34, R16 ;  /* 0x0000002221217210 */ /* 0x000fe40007ffe010 */
[C---:B------:R-:W-:Y:S02]  /*2c70*/  SHF.R.W.U32 R16, R32.reuse, 0x11, R32 ;  /* 0x0000001120107819 */ /* 0x040fe40000001e20 */
[----:B------:R-:W-:-:S02]  /*2c80*/  SHF.R.W.U32 R34, R32, 0xa, RZ ;  /* 0x0000000a20227819 */ /* 0x000fc40000001eff */
[----:B------:R-:W-:Y:S02]  /*2c90*/  IADD3 R33, PT, PT, R33, -0x7e3d36d2, R12 ;  /* 0x81c2c92e21217810 */ /* 0x000fe40007ffe00c */
[----:B------:R-:W-:Y:S02]  /*2ca0*/  LOP3.LUT R35, R34, R35, R16, 0x96, !PT ;  /* 0x0000002322237212 */ /* 0x000fe400078e9610 */
[----:B------:R-:W-:Y:S01]  /*2cb0*/  SHF.R.W.U32 R16, R22, 0x7, R22 ;  /* 0x0000000716107819 */ /* 0x000fe20000001e16 */
[----:B------:R-:W-:Y:S01]  /*2cc0*/  IMAD.IADD R24, R24, 0x1, R33 ;  /* 0x0000000118187824 */ /* 0x000fe200078e0221 */
[----:B------:R-:W-:-:S04]  /*2cd0*/  SHF.R.W.U32 R34, R22, 0x3, RZ ;  /* 0x0000000316227819 */ /* 0x000fc80000001eff */
[----:B------:R-:W-:Y:S02]  /*2ce0*/  LOP3.LUT R16, R34, R37, R16, 0x96, !PT ;  /* 0x0000002522107212 */ /* 0x000fe400078e9610 */
[----:B------:R-:W-:Y:S02]  /*2cf0*/  SHF.R.W.U32 R34, R17, 0x16, R17 ;  /* 0x0000001611227819 */ /* 0x000fe40000001e11 */
[----:B------:R-:W-:-:S05]  /*2d00*/  IADD3 R35, PT, PT, R16, R35, R8 ;  /* 0x0000002310237210 */ /* 0x000fca0007ffe008 */
[----:B------:R-:W-:Y:S01]  /*2d10*/  IMAD.IADD R16, R12, 0x1, R35 ;  /* 0x000000010c107824 */ /* 0x000fe200078e0223 */
[C-C-:B------:R-:W-:Y:S02]  /*2d20*/  SHF.R.W.U32 R12, R17.reuse, 0x2, R17.reuse ;  /* 0x00000002110c7819 */ /* 0x140fe40000001e11 */
[--C-:B------:R-:W-:Y:S02]  /*2d30*/  SHF.R.W.U32 R35, R17, 0xd, R17.reuse ;  /* 0x0000000d11237819 */ /* 0x100fe40000001e11 */
[----:B------:R-:W-:Y:S02]  /*2d40*/  SHF.R.W.U32 R37, R16, 0x13, R16 ;  /* 0x0000001310257819 */ /* 0x000fe40000001e10 */
[----:B------:R-:W-:Y:S02]  /*2d50*/  LOP3.LUT R12, R34, R35, R12, 0x96, !PT ;  /* 0x00000023220c7212 */ /* 0x000fe400078e960c */
[----:B------:R-:W-:Y:S02]  /*2d60*/  LOP3.LUT R34, R29, R28, R17, 0xe8, !PT ;  /* 0x0000001c1d227212 */ /* 0x000fe400078ee811 */
[----:B------:R-:W-:-:S02]  /*2d70*/  SHF.R.W.U32 R35, R24, 0x19, R24 ;  /* 0x0000001918237819 */ /* 0x000fc40000001e18 */
        /* <DEDUP_REMOVED lines=10> */
[C---:B------:R-:W-:Y:S02]  /*2e20*/  SHF.R.W.U32 R31, R10.reuse, 0x7, R10 ;  /* 0x000000070a1f7819 */ /* 0x040fe40000001e0a */
[----:B------:R-:W-:-:S04]  /*2e30*/  SHF.R.W.U32 R35, R10, 0x3, RZ ;  /* 0x000000030a237819 */ /* 0x000fc80000001eff */
[----:B------:R-:W-:Y:S02]  /*2e40*/  LOP3.LUT R31, R35, R36, R31, 0x96, !PT ;  /* 0x00000024231f7212 */ /* 0x000fe400078e961f */
[C-C-:B------:R-:W-:Y:S02]  /*2e50*/  SHF.R.W.U32 R35, R12.reuse, 0x16, R12.reuse ;  /* 0x000000160c237819 */ /* 0x140fe40000001e0c */
[----:B------:R-:W-:Y:S02]  /*2e60*/  IADD3 R31, PT, PT, R31, R34, R9 ;  /* 0x000000221f1f7210 */ /* 0x000fe40007ffe009 */
[----:B------:R-:W-:Y:S02]  /*2e70*/  SHF.R.W.U32 R34, R12, 0xd, R12 ;  /* 0x0000000d0c227819 */ /* 0x000fe40000001e0c */
[----:B------:R-:W-:Y:S01]  /*2e80*/  SHF.R.W.U32 R36, R13, 0x3, RZ ;  /* 0x000000030d247819 */ /* 0x000fe20000001eff */
[----:B------:R-:W-:Y:S01]  /*2e90*/  IMAD.IADD R31, R22, 0x1, R31 ;  /* 0x00000001161f7824 */ /* 0x000fe200078e021f */
[----:B------:R-:W-:-:S02]  /*2ea0*/  IADD3 R22, PT, PT, R33, -0x6d8dd37b, R22 ;  /* 0x92722c8521167810 */ /* 0x000fc40007ffe016 */
        /* <DEDUP_REMOVED lines=16> */
[C-C-:B------:R-:W-:Y:S02]  /*2fb0*/  SHF.R.W.U32 R30, R18.reuse, 0x7, R18.reuse ;  /* 0x00000007121e7819 */ /* 0x140fe40000001e12 */
[----:B------:R-:W-:-:S04]  /*2fc0*/  SHF.R.W.U32 R37, R18, 0x12, R18 ;  /* 0x0000001212257819 */ /* 0x000fc80000001e12 */
[----:B------:R-:W-:-:S04]  /*2fd0*/  LOP3.LUT R30, R34, R37, R30, 0x96, !PT ;  /* 0x00000025221e7212 */ /* 0x000fc800078e961e */
[----:B------:R-:W-:Y:S02]  /*2fe0*/  IADD3 R37, PT, PT, R30, R22, R25 ;  /* 0x000000161e257210 */ /* 0x000fe40007ffe019 */
[----:B------:R-:W-:-:S03]  /*2ff0*/  SHF.R.W.U32 R30, R29, 0x16, R29 ;  /* 0x000000161d1e7819 */ /* 0x000fc60000001e1d */
[----:B------:R-:W-:Y:S01]  /*3000*/  IMAD.IADD R22, R10, 0x1, R37 ;  /* 0x000000010a167824 */ /* 0x000fe200078e0225 */
[C-C-:B------:R-:W-:Y:S02]  /*3010*/  SHF.R.W.U32 R10, R29.reuse, 0x2, R29.reuse ;  /* 0x000000021d0a7819 */ /* 0x140fe40000001e1d */
        /* <DEDUP_REMOVED lines=11> */
[C---:B------:R-:W-:Y:S02]  /*30d0*/  SHF.R.W.U32 R35, R31.reuse, 0x13, R31 ;  /* 0x000000131f237819 */ /* 0x040fe40000001e1f */
[----:B------:R-:W-:Y:S02]  /*30e0*/  IADD3 R15, PT, PT, R10, R34, R15 ;  /* 0x000000220a0f7210 */ /* 0x000fe40007ffe00f */
[C---:B------:R-:W-:Y:S02]  /*30f0*/  SHF.R.W.U32 R10, R31.reuse, 0x11, R31 ;  /* 0x000000111f0a7819 */ /* 0x040fe40000001e1f */
        /* <DEDUP_REMOVED lines=9> */
[----:B------:R-:W-:Y:S02]  /*3190*/  IADD3 R18, PT, PT, R15, -0x57e599b5, R18 ;  /* 0xa81a664b0f127810 */ /* 0x000fe40007ffe012 */
        /* <DEDUP_REMOVED lines=19> */
[----:B------:R-:W-:Y:S02]  /*32d0*/  SHF.R.W.U32 R37, R35, 0xd, R35 ;  /* 0x0000000d23257819 */ /* 0x000fe40000001e23 */
[----:B------:R-:W-:-:S05]  /*32e0*/  IADD3 R18, PT, PT, R18, R15, R26 ;  /* 0x0000000f12127210 */ /* 0x000fca0007ffe01a */
        /* <DEDUP_REMOVED lines=47> */
[----:B------:R-:W-:Y:S02]  /*35e0*/  SHF.R.W.U32 R33, R13, 0xd, R13 ;  /* 0x0000000d0d217819 */ /* 0x000fe40000001e0d */
[----:B------:R-:W-:Y:S01]  /*35f0*/  SHF.R.W.U32 R36, R18, 0x13, R18 ;  /* 0x0000001312247819 */ /* 0x000fe20000001e12 */
        /* <DEDUP_REMOVED lines=35> */
[--C-:B------:R-:W-:Y:S02]  /*3830*/  SHF.R.W.U32 R34, R11, 0x16, R11.reuse ;  /* 0x000000160b227819 */ /* 0x100fe40000001e0b */
[----:B------:R-:W-:Y:S02]  /*3840*/  IADD3 R21, PT, PT, R21, R33, R12 ;  /* 0x0000002115157210 */ /* 0x000fe40007ffe00c */
[C-C-:B------:R-:W-:Y:S02]  /*3850*/  SHF.R.W.U32 R12, R11.reuse, 0x2, R11.reuse ;  /* 0x000000020b0c7819 */ /* 0x140fe40000001e0b */
[----:B------:R-:W-:-:S02]  /*3860*/  SHF.R.W.U32 R33, R11, 0xd, R11 ;  /* 0x0000000d0b217819 */ /* 0x000fc40000001e0b */
[----:B------:R-:W-:Y:S02]  /*3870*/  IADD3 R21, PT, PT, R21, -0xbf1ca7b, R20 ;  /* 0xf40e358515157810 */ /* 0x000fe40007ffe014 */
[----:B------:R-:W-:Y:S02]  /*3880*/  LOP3.LUT R12, R34, R33, R12, 0x96, !PT ;  /* 0x00000021220c7212 */ /* 0x000fe400078e960c */
[----:B------:R-:W-:Y:S01]  /*3890*/  LOP3.LUT R33, R13, R28, R11, 0xe8, !PT ;  /* 0x0000001c0d217212 */ /* 0x000fe200078ee80b */
[----:B------:R-:W-:-:S03]  /*38a0*/  IMAD.IADD R24, R24, 0x1, R21 ;  /* 0x0000000118187824 */ /* 0x000fc600078e0215 */
[----:B------:R-:W-:Y:S02]  /*38b0*/  IADD3 R12, PT, PT, R12, R21, R33 ;  /* 0x000000150c0c7210 */ /* 0x000fe40007ffe021 */
[C-C-:B------:R-:W-:Y:S02]  /*38c0*/  SHF.R.W.U32 R21, R24.reuse, 0x6, R24.reuse ;  /* 0x0000000618157819 */ /* 0x140fe40000001e18 */
[C-C-:B------:R-:W-:Y:S02]  /*38d0*/  SHF.R.W.U32 R34, R24.reuse, 0xb, R24.reuse ;  /* 0x0000000b18227819 */ /* 0x140fe40000001e18 */
[----:B------:R-:W-:-:S04]  /*38e0*/  SHF.R.W.U32 R33, R24, 0x19, R24 ;  /* 0x0000001918217819 */ /* 0x000fc80000001e18 */
[----:B------:R-:W-:Y:S02]  /*38f0*/  LOP3.LUT R34, R33, R34, R21, 0x96, !PT ;  /* 0x0000002221227212 */ /* 0x000fe400078e9615 */
[----:B------:R-:W-:Y:S02]  /*3900*/  LOP3.LUT R21, R30, R24, R35, 0xb8, !PT ;  /* 0x000000181e157212 */ /* 0x000fe400078eb823 */
[--C-:B------:R-:W-:Y:S02]  /*3910*/  SHF.R.W.U32 R33, R12, 0x16, R12.reuse ;  /* 0x000000160c217819 */ /* 0x100fe40000001e0c */
[----:B------:R-:W-:Y:S02]  /*3920*/  IADD3 R21, PT, PT, R34, R21, R29 ;  /* 0x0000001522157210 */ /* 0x000fe40007ffe01d */
[C-C-:B------:R-:W-:Y:S02]  /*3930*/  SHF.R.W.U32 R29, R12.reuse, 0x2, R12.reuse ;  /* 0x000000020c1d7819 */ /* 0x140fe40000001e0c */
[----:B------:R-:W-:-:S04]  /*3940*/  SHF.R.W.U32 R34, R12, 0xd, R12 ;  /* 0x0000000d0c227819 */ /* 0x000fc80000001e0c */
[----:B------:R-:W-:Y:S02]  /*3950*/  LOP3.LUT R29, R33, R34, R29, 0x96, !PT ;  /* 0x00000022211d7212 */ /* 0x000fe400078e961d */
[----:B------:R-:W-:-:S05]  /*3960*/  IADD3 R34, PT, PT, R21, 0x106aa070, R8 ;  /* 0x106aa07015227810 */ /* 0x000fca0007ffe008 */
        /* <DEDUP_REMOVED lines=19> */
[----:B------:R-:W-:Y:S02]  /*3aa0*/  SHF.R.W.U32 R33, R30, 0x19, R30 ;  /* 0x000000191e217819 */ /* 0x000fe40000001e1e */
[----:B------:R-:W-:Y:S02]  /*3ab0*/  SHF.R.W.U32 R36, R28, 0xd, R28 ;  /* 0x0000000d1c247819 */ /* 0x000fe40000001e1c */
[----:B------:R-:W-:-:S02]  /*3ac0*/  LOP3.LUT R34, R33, R34, R29, 0x96, !PT ;  /* 0x0000002221227212 */ /* 0x000fc400078e961d */
[----:B------:R-:W-:-:S04]  /*3ad0*/  LOP3.LUT R29, R24, R30, R21, 0xb8, !PT ;  /* 0x0000001e181d7212 */ /* 0x000fc800078eb815 */
[----:B------:R-:W-:Y:S02]  /*3ae0*/  IADD3 R34, PT, PT, R34, R29, R35 ;  /* 0x0000001d22227210 */ /* 0x000fe40007ffe023 */
[--C-:B------:R-:W-:Y:S02]  /*3af0*/  SHF.R.W.U32 R29, R28, 0x16, R28.reuse ;  /* 0x000000161c1d7819 */ /* 0x100fe40000001e1c */
[----:B------:R-:W-:Y:S02]  /*3b00*/  IADD3 R34, PT, PT, R34, 0x1e376c08, R25 ;  /* 0x1e376c0822227810 */ /* 0x000fe40007ffe019 */
        /* <DEDUP_REMOVED lines=9> */
[----:B------:R-:W-:-:S04]  /*3ba0*/  LOP3.LUT R33, R21, R25, R30, 0xb8, !PT ;  /* 0x0000001915217212 */ /* 0x000fc800078eb81e */
[----:B------:R-:W-:Y:S02]  /*3bb0*/  IADD3 R24, PT, PT, R29, R33, R24 ;  /* 0x000000211d187210 */ /* 0x000fe40007ffe018 */
[C---:B------:R-:W-:Y:S02]  /*3bc0*/  SHF.R.W.U32 R29, R11.reuse, 0xd, R11 ;  /* 0x0000000d0b1d7819 */ /* 0x040fe40000001e0b */
[----:B------:R-:W-:Y:S02]  /*3bd0*/  IADD3 R23, PT, PT, R24, 0x2748774c, R23 ;  /* 0x2748774c18177810 */ /* 0x000fe40007ffe017 */
        /* <DEDUP_REMOVED lines=13> */
[----:B------:R-:W-:Y:S02]  /*3cb0*/  SHF.R.W.U32 R12, R34, 0xd, R34 ;  /* 0x0000000d220c7819 */ /* 0x000fe40000001e22 */
[----:B------:R-:W-:-:S02]  /*3cc0*/  IADD3 R26, PT, PT, R23, 0x34b0bcb5, R26 ;  /* 0x34b0bcb5171a7810 */ /* 0x000fc40007ffe01a */
[----:B------:R-:W-:-:S03]  /*3cd0*/  SHF.R.W.U32 R23, R34, 0x2, R34 ;  /* 0x0000000222177819 */ /* 0x000fc60000001e22 */
[----:B------:R-:W-:Y:S01]  /*3ce0*/  IMAD.IADD R21, R13, 0x1, R26 ;  /* 0x000000010d157824 */ /* 0x000fe200078e021a */
[----:B------:R-:W-:-:S04]  /*3cf0*/  LOP3.LUT R23, R29, R12, R23, 0x96, !PT ;  /* 0x0000000c1d177212 */ /* 0x000fc800078e9617 */
[C-C-:B------:R-:W-:Y:S02]  /*3d00*/  SHF.R.W.U32 R12, R21.reuse, 0x6, R21.reuse ;  /* 0x00000006150c7819 */ /* 0x140fe40000001e15 */
[C-C-:B------:R-:W-:Y:S02]  /*3d10*/  SHF.R.W.U32 R13, R21.reuse, 0xb, R21.reuse ;  /* 0x0000000b150d7819 */ /* 0x140fe40000001e15 */
[----:B------:R-:W-:-:S04]  /*3d20*/  SHF.R.W.U32 R29, R21, 0x19, R21 ;  /* 0x00000019151d7819 */ /* 0x000fc80000001e15 */
[----:B------:R-:W-:Y:S02]  /*3d30*/  LOP3.LUT R13, R29, R13, R12, 0x96, !PT ;  /* 0x0000000d1d0d7212 */ /* 0x000fe400078e960c */
[----:B------:R-:W-:-:S04]  /*3d40*/  LOP3.LUT R12, R25, R21, R24, 0xb8, !PT ;  /* 0x00000015190c7212 */ /* 0x000fc800078eb818 */
[----:B------:R-:W-:-:S04]  /*3d50*/  IADD3 R13, PT, PT, R13, R12, R30 ;  /* 0x0000000c0d0d7210 */ /* 0x000fc80007ffe01e */
[----:B------:R-:W-:-:S05]  /*3d60*/  IADD3 R29, PT, PT, R13, 0x391c0cb3, R32 ;  /* 0x391c0cb30d1d7810 */ /* 0x000fca0007ffe020 */
[----:B------:R-:W-:-:S05]  /*3d70*/  IMAD.IADD R30, R28, 0x1, R29 ;  /* 0x000000011c1e7824 */ /* 0x000fca00078e021d */
        /* <DEDUP_REMOVED lines=10> */
[----:B------:R-:W-:Y:S02]  /*3e20*/  SHF.R.W.U32 R27, R25, 0x19, R25 ;  /* 0x00000019191b7819 */ /* 0x000fe40000001e19 */
[----:B------:R-:W-:Y:S02]  /*3e30*/  LOP3.LUT R33, R21, R25, R30, 0xb8, !PT ;  /* 0x0000001915217212 */ /* 0x000fe400078eb81e */
[----:B------:R-:W-:Y:S02]  /*3e40*/  LOP3.LUT R27, R27, R13, R12, 0x96, !PT ;  /* 0x0000000d1b1b7212 */ /* 0x000fe400078e960c */
[----:B------:R-:W0:Y:S02]  /*3e50*/  LDC.64 R12, c[0x0][0x3b8] ;  /* 0x0000ee00ff0c7b82 */ /* 0x000e240000000a00 */
[----:B------:R-:W-:-:S02]  /*3e60*/  IADD3 R27, PT, PT, R27, R33, R24 ;  /* 0x000000211b1b7210 */ /* 0x000fc40007ffe018 */
[----:B0-----:R-:W2:Y:S02]  /*3e70*/  LDG.E R24, desc[UR10][R12.64] ;  /* 0x0000000a0c187981 */ /* 0x001ea4000c1e1900 */
[----:B------:R-:W-:Y:S01]  /*3e80*/  IADD3 R27, PT, PT, R27, 0x5b9cca4f, R16 ;  /* 0x5b9cca4f1b1b7810 */ /* 0x000fe20007ffe010 */
[----:B------:R-:W-:Y:S01]  /*3e90*/  BSSY.RELIABLE B0, `(.L_x_2) ;  /* 0x00000ae000007945 */ /* 0x000fe20003800100 */
[----:B------:R-:W-:-:S03]  /*3ea0*/  LOP3.LUT R28, R28, R11, R34, 0xe8, !PT ;  /* 0x0000000b1c1c7212 */ /* 0x000fc600078ee822 */
[----:B------:R-:W-:Y:S01]  /*3eb0*/  IMAD.IADD R16, R34, 0x1, R27 ;  /* 0x0000000122107824 */ /* 0x000fe200078e021b */
[----:B------:R-:W-:-:S04]  /*3ec0*/  IADD3 R28, PT, PT, R23, R26, R28 ;  /* 0x0000001a171c7210 */ /* 0x000fc80007ffe01c */
[C-C-:B------:R-:W-:Y:S02]  /*3ed0*/  SHF.R.W.U32 R23, R16.reuse, 0x6, R16.reuse ;  /* 0x0000000610177819 */ /* 0x140fe40000001e10 */
[C-C-:B------:R-:W-:Y:S02]  /*3ee0*/  SHF.R.W.U32 R26, R16.reuse, 0xb, R16.reuse ;  /* 0x0000000b101a7819 */ /* 0x140fe40000001e10 */
[----:B------:R-:W-:-:S04]  /*3ef0*/  SHF.R.W.U32 R33, R16, 0x19, R16 ;  /* 0x0000001910217819 */ /* 0x000fc80000001e10 */
[----:B------:R-:W-:Y:S02]  /*3f00*/  LOP3.LUT R26, R33, R26, R23, 0x96, !PT ;  /* 0x0000001a211a7212 */ /* 0x000fe400078e9617 */
[----:B------:R-:W-:-:S04]  /*3f10*/  LOP3.LUT R23, R30, R16, R25, 0xb8, !PT ;  /* 0x000000101e177212 */ /* 0x000fc800078eb819 */
[----:B------:R-:W-:Y:S02]  /*3f20*/  IADD3 R36, PT, PT, R26, R23, R21 ;  /* 0x000000171a247210 */ /* 0x000fe40007ffe015 */
[C-C-:B------:R-:W-:Y:S02]  /*3f30*/  SHF.R.W.U32 R21, R28.reuse, 0x2, R28.reuse ;  /* 0x000000021c157819 */ /* 0x140fe40000001e1c */
[C-C-:B------:R-:W-:Y:S02]  /*3f40*/  SHF.R.W.U32 R26, R28.reuse, 0xd, R28.reuse ;  /* 0x0000000d1c1a7819 */ /* 0x140fe40000001e1c */
[----:B------:R-:W-:-:S04]  /*3f50*/  SHF.R.W.U32 R23, R28, 0x16, R28 ;  /* 0x000000161c177819 */ /* 0x000fc80000001e1c */
[----:B------:R-:W-:Y:S02]  /*3f60*/  LOP3.LUT R26, R23, R26, R21, 0x96, !PT ;  /* 0x0000001a171a7212 */ /* 0x000fe400078e9615 */
[----:B------:R-:W-:Y:S02]  /*3f70*/  LOP3.LUT R21, R11, R34, R28, 0xe8, !PT ;  /* 0x000000220b157212 */ /* 0x000fe400078ee81c */
[----:B------:R-:W-:Y:S02]  /*3f80*/  IADD3 R11, PT, PT, R36, 0x682e6ff3, R31 ;  /* 0x682e6ff3240b7810 */ /* 0x000fe40007ffe01f */
[----:B------:R-:W-:-:S03]  /*3f90*/  IADD3 R29, PT, PT, R26, R29, R21 ;  /* 0x0000001d1a1d7210 */ /* 0x000fc60007ffe015 */
[----:B------:R-:W-:Y:S01]  /*3fa0*/  IMAD.IADD R21, R28, 0x1, R11 ;  /* 0x000000011c157824 */ /* 0x000fe200078e020b */
[----:B------:R-:W-:-:S04]  /*3fb0*/  LOP3.LUT R34, R34, R28, R29, 0xe8, !PT ;  /* 0x0000001c22227212 */ /* 0x000fc800078ee81d */
        /* <DEDUP_REMOVED lines=25> */
[----:B------:R-:W-:-:S04]  /*4150*/  IADD3 R27, PT, PT, R30, R27, R28 ;  /* 0x0000001b1e1b7210 */ /* 0x000fc80007ffe01c */
[C-C-:B------:R-:W-:Y:S02]  /*4160*/  SHF.R.W.U32 R10, R27.reuse, 0x2, R27.reuse ;  /* 0x000000021b0a7819 */ /* 0x140fe40000001e1b */
[C-C-:B------:R-:W-:Y:S02]  /*4170*/  SHF.R.W.U32 R25, R27.reuse, 0xd, R27.reuse ;  /* 0x0000000d1b197819 */ /* 0x140fe40000001e1b */
[--C-:B------:R-:W-:Y:S02]  /*4180*/  SHF.R.W.U32 R28, R27, 0x16, R27.reuse ;  /* 0x000000161b1c7819 */ /* 0x100fe40000001e1b */
[----:B------:R-:W-:Y:S02]  /*4190*/  LOP3.LUT R29, R29, R32, R27, 0xe8, !PT ;  /* 0x000000201d1d7212 */ /* 0x000fe400078ee81b */
[----:B------:R-:W-:Y:S01]  /*41a0*/  LOP3.LUT R28, R28, R25, R10, 0x96, !PT ;  /* 0x000000191c1c7212 */ /* 0x000fe200078e960a */
[----:B------:R-:W-:-:S03]  /*41b0*/  IMAD.IADD R25, R32, 0x1, R33 ;  /* 0x0000000120197824 */ /* 0x000fc600078e0221 */
[----:B------:R-:W-:Y:S02]  /*41c0*/  IADD3 R28, PT, PT, R28, R11, R29 ;  /* 0x0000000b1c1c7210 */ /* 0x000fe40007ffe01d */
[C-C-:B------:R-:W-:Y:S02]  /*41d0*/  SHF.R.W.U32 R10, R25.reuse, 0x6, R25.reuse ;  /* 0x00000006190a7819 */ /* 0x140fe40000001e19 */
[C-C-:B------:R-:W-:Y:S02]  /*41e0*/  SHF.R.W.U32 R11, R25.reuse, 0xb, R25.reuse ;  /* 0x0000000b190b7819 */ /* 0x140fe40000001e19 */
[----:B------:R-:W-:Y:S02]  /*41f0*/  SHF.R.W.U32 R29, R25, 0x19, R25 ;  /* 0x00000019191d7819 */ /* 0x000fe40000001e19 */
[----:B------:R-:W-:Y:S02]  /*4200*/  LOP3.LUT R32, R32, R27, R28, 0xe8, !PT ;  /* 0x0000001b20207212 */ /* 0x000fe400078ee81c */
[----:B------:R-:W-:-:S02]  /*4210*/  LOP3.LUT R11, R29, R11, R10, 0x96, !PT ;  /* 0x0000000b1d0b7212 */ /* 0x000fc400078e960a */
[----:B------:R-:W-:Y:S02]  /*4220*/  LOP3.LUT R10, R21, R25, R26, 0xb8, !PT ;  /* 0x00000019150a7212 */ /* 0x000fe400078eb81a */
[C---:B------:R-:W-:Y:S02]  /*4230*/  SHF.R.W.U32 R29, R28.reuse, 0x16, R28 ;  /* 0x000000161c1d7819 */ /* 0x040fe40000001e1c */
[----:B------:R-:W-:Y:S02]  /*4240*/  IADD3 R16, PT, PT, R11, R10, R16 ;  /* 0x0000000a0b107210 */ /* 0x000fe40007ffe010 */
[C-C-:B------:R-:W-:Y:S02]  /*4250*/  SHF.R.W.U32 R10, R28.reuse, 0x2, R28.reuse ;  /* 0x000000021c0a7819 */ /* 0x140fe40000001e1c */
[----:B------:R-:W-:Y:S02]  /*4260*/  SHF.R.W.U32 R11, R28, 0xd, R28 ;  /* 0x0000000d1c0b7819 */ /* 0x000fe40000001e1c */
[----:B------:R-:W-:-:S02]  /*4270*/  IADD3 R16, PT, PT, R16, -0x7b3787ec, R15 ;  /* 0x84c8781410107810 */ /* 0x000fc40007ffe00f */
[----:B------:R-:W-:-:S03]  /*4280*/  LOP3.LUT R30, R29, R11, R10, 0x96, !PT ;  /* 0x0000000b1d1e7212 */ /* 0x000fc600078e960a */
[----:B------:R-:W-:Y:S01]  /*4290*/  IMAD.IADD R10, R27, 0x1, R16 ;  /* 0x000000011b0a7824 */ /* 0x000fe200078e0210 */
[----:B------:R-:W-:-:S04]  /*42a0*/  IADD3 R23, PT, PT, R30, R23, R32 ;  /* 0x000000171e177210 */ /* 0x000fc80007ffe020 */
[C-C-:B------:R-:W-:Y:S02]  /*42b0*/  SHF.R.W.U32 R11, R10.reuse, 0x6, R10.reuse ;  /* 0x000000060a0b7819 */ /* 0x140fe40000001e0a */
[C-C-:B------:R-:W-:Y:S02]  /*42c0*/  SHF.R.W.U32 R30, R10.reuse, 0xb, R10.reuse ;  /* 0x0000000b0a1e7819 */ /* 0x140fe40000001e0a */
[----:B------:R-:W-:Y:S02]  /*42d0*/  SHF.R.W.U32 R15, R10, 0x19, R10 ;  /* 0x000000190a0f7819 */ /* 0x000fe40000001e0a */
[----:B------:R-:W-:Y:S02]  /*42e0*/  LOP3.LUT R29, R26, R10, R25, 0xb8, !PT ;  /* 0x0000000a1a1d7212 */ /* 0x000fe400078eb819 */
[----:B------:R-:W-:Y:S02]  /*42f0*/  LOP3.LUT R32, R15, R30, R11, 0x96, !PT ;  /* 0x0000001e0f207212 */ /* 0x000fe400078e960b */
[----:B------:R-:W-:-:S02]  /*4300*/  SHF.R.W.U32 R11, R23, 0x2, R23 ;  /* 0x00000002170b7819 */ /* 0x000fc40000001e17 */
[C-C-:B------:R-:W-:Y:S02]  /*4310*/  SHF.R.W.U32 R30, R23.reuse, 0xd, R23.reuse ;  /* 0x0000000d171e7819 */ /* 0x140fe40000001e17 */
[--C-:B------:R-:W-:Y:S02]  /*4320*/  SHF.R.W.U32 R15, R23, 0x16, R23.reuse ;  /* 0x00000016170f7819 */ /* 0x100fe40000001e17 */
[----:B------:R-:W-:Y:S02]  /*4330*/  LOP3.LUT R27, R27, R28, R23, 0xe8, !PT ;  /* 0x0000001c1b1b7212 */ /* 0x000fe400078ee817 */
[----:B------:R-:W-:Y:S02]  /*4340*/  LOP3.LUT R30, R15, R30, R11, 0x96, !PT ;  /* 0x0000001e0f1e7212 */ /* 0x000fe400078e960b */
[----:B------:R-:W-:-:S04]  /*4350*/  IADD3 R15, PT, PT, R32, R29, R21 ;  /* 0x0000001d200f7210 */ /* 0x000fc80007ffe015 */
[----:B------:R-:W-:Y:S02]  /*4360*/  IADD3 R15, PT, PT, R15, -0x7338fdf8, R18 ;  /* 0x8cc702080f0f7810 */ /* 0x000fe40007ffe012 */
[----:B------:R-:W-:-:S03]  /*4370*/  IADD3 R18, PT, PT, R30, R33, R27 ;  /* 0x000000211e127210 */ /* 0x000fc60007ffe01b */
[----:B------:R-:W-:Y:S01]  /*4380*/  IMAD.IADD R11, R28, 0x1, R15 ;  /* 0x000000011c0b7824 */ /* 0x000fe200078e020f */
[C-C-:B------:R-:W-:Y:S02]  /*4390*/  SHF.R.W.U32 R21, R18.reuse, 0x2, R18.reuse ;  /* 0x0000000212157819 */ /* 0x140fe40000001e12 */
[C-C-:B------:R-:W-:Y:S02]  /*43a0*/  SHF.R.W.U32 R30, R18.reuse, 0xd, R18.reuse ;  /* 0x0000000d121e7819 */ /* 0x140fe40000001e12 */
[----:B------:R-:W-:Y:S02]  /*43b0*/  SHF.R.W.U32 R27, R18, 0x16, R18 ;  /* 0x00000016121b7819 */ /* 0x000fe40000001e12 */
[C-C-:B------:R-:W-:Y:S02]  /*43c0*/  SHF.R.W.U32 R29, R11.reuse, 0x6, R11.reuse ;  /* 0x000000060b1d7819 */ /* 0x140fe40000001e0b */
[C-C-:B------:R-:W-:Y:S02]  /*43d0*/  SHF.R.W.U32 R32, R11.reuse, 0xb, R11.reuse ;  /* 0x0000000b0b207819 */ /* 0x140fe40000001e0b */
[----:B------:R-:W-:-:S02]  /*43e0*/  SHF.R.W.U32 R33, R11, 0x19, R11 ;  /* 0x000000190b217819 */ /* 0x000fc40000001e0b */
[----:B------:R-:W-:Y:S02]  /*43f0*/  LOP3.LUT R21, R27, R30, R21, 0x96, !PT ;  /* 0x0000001e1b157212 */ /* 0x000fe400078e9615 */
[----:B------:R-:W-:Y:S02]  /*4400*/  LOP3.LUT R29, R33, R32, R29, 0x96, !PT ;  /* 0x00000020211d7212 */ /* 0x000fe400078e961d */
[----:B------:R-:W-:Y:S02]  /*4410*/  LOP3.LUT R27, R25, R11, R10, 0xb8, !PT ;  /* 0x0000000b191b7212 */ /* 0x000fe400078eb80a */
[----:B------:R-:W-:Y:S02]  /*4420*/  LOP3.LUT R28, R28, R23, R18, 0xe8, !PT ;  /* 0x000000171c1c7212 */ /* 0x000fe400078ee812 */
[----:B------:R-:W-:Y:S02]  /*4430*/  IADD3 R29, PT, PT, R29, R26, R27 ;  /* 0x0000001a1d1d7210 */ /* 0x000fe40007ffe01b */
[----:B------:R-:W-:-:S02]  /*4440*/  IADD3 R21, PT, PT, R21, R16, R28 ;  /* 0x0000001015157210 */ /* 0x000fc40007ffe01c */
[----:B------:R-:W-:Y:S02]  /*4450*/  IADD3 R26, PT, PT, R29, -0x6f410006, R14 ;  /* 0x90befffa1d1a7810 */ /* 0x000fe40007ffe00e */
[C-C-:B------:R-:W-:Y:S02]  /*4460*/  SHF.R.W.U32 R27, R21.reuse, 0x2, R21.reuse ;  /* 0x00000002151b7819 */ /* 0x140fe40000001e15 */
[--C-:B------:R-:W-:Y:S01]  /*4470*/  SHF.R.W.U32 R28, R21, 0xd, R21.reuse ;  /* 0x0000000d151c7819 */ /* 0x100fe20000001e15 */
[----:B------:R-:W-:Y:S01]  /*4480*/  IMAD.IADD R16, R23, 0x1, R26 ;  /* 0x0000000117107824 */ /* 0x000fe200078e021a */
[--C-:B------:R-:W-:Y:S02]  /*4490*/  SHF.R.W.U32 R29, R21, 0x16, R21.reuse ;  /* 0x00000016151d7819 */ /* 0x100fe40000001e15 */
[----:B------:R-:W-:Y:S02]  /*44a0*/  LOP3.LUT R23, R23, R18, R21, 0xe8, !PT ;  /* 0x0000001217177212 */ /* 0x000fe400078ee815 */
[----:B------:R-:W-:-:S02]  /*44b0*/  LOP3.LUT R28, R29, R28, R27, 0x96, !PT ;  /* 0x0000001c1d1c7212 */ /* 0x000fc400078e961b */
[C-C-:B------:R-:W-:Y:S02]  /*44c0*/  SHF.R.W.U32 R27, R16.reuse, 0x6, R16.reuse ;  /* 0x00000006101b7819 */ /* 0x140fe40000001e10 */
[C-C-:B------:R-:W-:Y:S02]  /*44d0*/  SHF.R.W.U32 R30, R16.reuse, 0xb, R16.reuse ;  /* 0x0000000b101e7819 */ /* 0x140fe40000001e10 */
[----:B------:R-:W-:Y:S02]  /*44e0*/  SHF.R.W.U32 R29, R16, 0x19, R16 ;  /* 0x00000019101d7819 */ /* 0x000fe40000001e10 */
[----:B------:R-:W-:Y:S02]  /*44f0*/  IADD3 R28, PT, PT, R28, R15, R23 ;  /* 0x0000000f1c1c7210 */ /* 0x000fe40007ffe017 */
        /* <DEDUP_REMOVED lines=8> */
[----:B------:R-:W-:Y:S02]  /*4580*/  IADD3 R25, PT, PT, R32, -0x5baf9315, R17 ;  /* 0xa4506ceb20197810 */ /* 0x000fe40007ffe011 */
[----:B------:R-:W-:Y:S02]  /*4590*/  IADD3 R15, PT, PT, R26, R15, R23 ;  /* 0x0000000f1a0f7210 */ /* 0x000fe40007ffe017 */
[--C-:B------:R-:W-:Y:S01]  /*45a0*/  SHF.R.W.U32 R29, R14, 0x11, R14.reuse ;  /* 0x000000110e1d7819 */ /* 0x100fe20000001e0e */
[----:B------:R-:W-:Y:S01]  /*45b0*/  IMAD.IADD R23, R18, 0x1, R25 ;  /* 0x0000000112177824 */ /* 0x000fe200078e0219 */
[C---:B------:R-:W-:Y:S02]  /*45c0*/  SHF.R.W.U32 R30, R14.reuse, 0x13, R14 ;  /* 0x000000130e1e7819 */ /* 0x040fe40000001e0e */
[----:B------:R-:W-:Y:S02]  /*45d0*/  SHF.R.W.U32 R14, R14, 0xa, RZ ;  /* 0x0000000a0e0e7819 */ /* 0x000fe40000001eff */
[----:B------:R-:W-:-:S02]  /*45e0*/  SHF.R.W.U32 R18, R23, 0x6, R23 ;  /* 0x0000000617127819 */ /* 0x000fc40000001e17 */
[C-C-:B------:R-:W-:Y:S02]  /*45f0*/  SHF.R.W.U32 R27, R23.reuse, 0xb, R23.reuse ;  /* 0x0000000b171b7819 */ /* 0x140fe40000001e17 */
[----:B------:R-:W-:Y:S02]  /*4600*/  SHF.R.W.U32 R26, R23, 0x19, R23 ;  /* 0x00000019171a7819 */ /* 0x000fe40000001e17 */
[----:B------:R-:W-:Y:S02]  /*4610*/  LOP3.LUT R14, R14, R30, R29, 0x96, !PT ;  /* 0x0000001e0e0e7212 */ /* 0x000fe400078e961d */
[----:B------:R-:W-:Y:S02]  /*4620*/  LOP3.LUT R27, R26, R27, R18, 0x96, !PT ;  /* 0x0000001b1a1b7212 */ /* 0x000fe400078e9612 */
[C-C-:B------:R-:W-:Y:S02]  /*4630*/  SHF.R.W.U32 R26, R15.reuse, 0x2, R15.reuse ;  /* 0x000000020f1a7819 */ /* 0x140fe40000001e0f */
[----:B------:R-:W-:-:S02]  /*4640*/  SHF.R.W.U32 R29, R15, 0xd, R15 ;  /* 0x0000000d0f1d7819 */ /* 0x000fc40000001e0f */
[----:B------:R-:W-:Y:S02]  /*4650*/  SHF.R.W.U32 R30, R15, 0x16, R15 ;  /* 0x000000160f1e7819 */ /* 0x000fe40000001e0f */
[----:B------:R-:W-:Y:S02]  /*4660*/  LOP3.LUT R18, R11, R23, R16, 0xb8, !PT ;  /* 0x000000170b127212 */ /* 0x000fe400078eb810 */
[----:B------:R-:W-:Y:S02]  /*4670*/  LOP3.LUT R30, R30, R29, R26, 0x96, !PT ;  /* 0x0000001d1e1e7212 */ /* 0x000fe400078e961a */
[----:B------:R-:W-:Y:S02]  /*4680*/  IADD3 R29, PT, PT, R18, R10, R27 ;  /* 0x0000000a121d7210 */ /* 0x000fe40007ffe01b */
[----:B------:R-:W-:Y:S02]  /*4690*/  SHF.R.W.U32 R18, R8, 0x7, R8 ;  /* 0x0000000708127819 */ /* 0x000fe40000001e08 */
[----:B------:R-:W-:-:S02]  /*46a0*/  LOP3.LUT R10, R21, R28, R15, 0xe8, !PT ;  /* 0x0000001c150a7212 */ /* 0x000fc400078ee80f */
[C---:B------:R-:W-:Y:S02]  /*46b0*/  SHF.R.W.U32 R27, R8.reuse, 0x12, R8 ;  /* 0x00000012081b7819 */ /* 0x040fe40000001e08 */
[----:B------:R-:W-:Y:S02]  /*46c0*/  SHF.R.W.U32 R26, R8, 0x3, RZ ;  /* 0x00000003081a7819 */ /* 0x000fe40000001eff */
[----:B------:R-:W-:Y:S02]  /*46d0*/  IADD3 R10, PT, PT, R30, R25, R10 ;  /* 0x000000191e0a7210 */ /* 0x000fe40007ffe00a */
[----:B------:R-:W-:Y:S02]  /*46e0*/  LOP3.LUT R27, R26, R27, R18, 0x96, !PT ;  /* 0x0000001b1a1b7212 */ /* 0x000fe400078e9612 */
[----:B------:R-:W-:Y:S02]  /*46f0*/  IADD3 R14, PT, PT, R31, R29, R14 ;  /* 0x0000001d1f0e7210 */ /* 0x000fe40007ffe00e */
[----:B------:R-:W-:-:S02]  /*4700*/  SHF.R.W.U32 R18, R10, 0x2, R10 ;  /* 0x000000020a127819 */ /* 0x000fc40000001e0a */
[C-C-:B------:R-:W-:Y:S02]  /*4710*/  SHF.R.W.U32 R25, R10.reuse, 0xd, R10.reuse ;  /* 0x0000000d0a197819 */ /* 0x140fe40000001e0a */
[----:B------:R-:W-:Y:S02]  /*4720*/  SHF.R.W.U32 R26, R10, 0x16, R10 ;  /* 0x000000160a1a7819 */ /* 0x000fe40000001e0a */
[----:B------:R-:W-:Y:S02]  /*4730*/  IADD3 R14, PT, PT, R20, R14, R27 ;  /* 0x0000000e140e7210 */ /* 0x000fe40007ffe01b */
[----:B------:R-:W-:Y:S02]  /*4740*/  LOP3.LUT R18, R26, R25, R18, 0x96, !PT ;  /* 0x000000191a127212 */ /* 0x000fe400078e9612 */
[----:B------:R-:W-:Y:S01]  /*4750*/  LOP3.LUT R25, R15, R28, R10, 0xe8, !PT ;  /* 0x0000001c0f197212 */ /* 0x000fe200078ee80a */
[----:B------:R-:W-:Y:S01]  /*4760*/  VIADD R26, R14, 0xbef9a3f7 ;  /* 0xbef9a3f70e1a7836 */ /* 0x000fe20000000000 */
[----:B------:R-:W-:-:S04]  /*4770*/  PRMT R14, R6, 0x7610, R14 ;  /* 0x00007610060e7816 */ /* 0x000fc8000000000e */
[----:B------:R-:W-:-:S05]  /*4780*/  IADD3 R20, PT, PT, R25, R18, R26 ;  /* 0x0000001219147210 */ /* 0x000fca0007ffe01a */
[----:B------:R-:W-:-:S05]  /*4790*/  VIADD R18, R20, 0xbb67ae85 ;  /* 0xbb67ae8514127836 */ /* 0x000fca0000000000 */
[----:B--2---:R-:W-:-:S13]  /*47a0*/  ISETP.GE.U32.AND P0, PT, R18, R24, PT ;  /* 0x000000181200720c */ /* 0x004fda0003f06070 */
[----:B------:R-:W-:Y:S05]  /*47b0*/  @P0 BRA `(.L_x_3) ;  /* 0x00000000006c0947 */ /* 0x000fea0003800000 */
[----:B------:R-:W-:Y:S01]  /*47c0*/  IMAD.IADD R21, R21, 0x1, R26 ;  /* 0x0000000115157824 */ /* 0x000fe200078e021a */
[----:B------:R-:W-:Y:S02]  /*47d0*/  LOP3.LUT R30, R10, R15, R20, 0xe8, !PT ;  /* 0x0000000f0a1e7212 */ /* 0x000fe400078ee814 */
[C-C-:B------:R-:W-:Y:S02]  /*47e0*/  SHF.R.W.U32 R25, R17.reuse, 0x11, R17.reuse ;  /* 0x0000001111197819 */ /* 0x140fe40000001e11 */
[----:B------:R-:W-:Y:S02]  /*47f0*/  SHF.R.W.U32 R26, R17, 0x13, R17 ;  /* 0x00000013111a7819 */ /* 0x000fe40000001e11 */
[C-C-:B------:R-:W-:Y:S02]  /*4800*/  SHF.R.W.U32 R27, R9.reuse, 0x7, R9.reuse ;  /* 0x00000007091b7819 */ /* 0x140fe40000001e09 */
[C---:B------:R-:W-:Y:S02]  /*4810*/  SHF.R.W.U32 R28, R9.reuse, 0x12, R9 ;  /* 0x00000012091c7819 */ /* 0x040fe40000001e09 */
[----:B------:R-:W-:-:S02]  /*4820*/  SHF.R.W.U32 R29, R9, 0x3, RZ ;  /* 0x00000003091d7819 */ /* 0x000fc40000001eff */
[----:B------:R-:W-:Y:S02]  /*4830*/  SHF.R.W.U32 R17, R17, 0xa, RZ ;  /* 0x0000000a11117819 */ /* 0x000fe40000001eff */
[C-C-:B------:R-:W-:Y:S02]  /*4840*/  SHF.R.W.U32 R9, R21.reuse, 0x6, R21.reuse ;  /* 0x0000000615097819 */ /* 0x140fe40000001e15 */
[C-C-:B------:R-:W-:Y:S02]  /*4850*/  SHF.R.W.U32 R10, R21.reuse, 0xb, R21.reuse ;  /* 0x0000000b150a7819 */ /* 0x140fe40000001e15 */
[----:B------:R-:W-:Y:S02]  /*4860*/  SHF.R.W.U32 R15, R21, 0x19, R21 ;  /* 0x00000019150f7819 */ /* 0x000fe40000001e15 */
[----:B------:R-:W-:Y:S02]  /*4870*/  LOP3.LUT R16, R16, R21, R23, 0xb8, !PT ;  /* 0x0000001510107212 */ /* 0x000fe400078eb817 */
[----:B------:R-:W-:-:S02]  /*4880*/  LOP3.LUT R26, R17, R26, R25, 0x96, !PT ;  /* 0x0000001a111a7212 */ /* 0x000fc400078e9619 */
[----:B------:R-:W-:Y:S02]  /*4890*/  LOP3.LUT R9, R15, R10, R9, 0x96, !PT ;  /* 0x0000000a0f097212 */ /* 0x000fe400078e9609 */
[----:B------:R-:W-:Y:S02]  /*48a0*/  IADD3 R16, PT, PT, R30, R11, R16 ;  /* 0x0000000b1e107210 */ /* 0x000fe40007ffe010 */
[C-C-:B------:R-:W-:Y:S02]  /*48b0*/  SHF.R.W.U32 R10, R20.reuse, 0x2, R20.reuse ;  /* 0x00000002140a7819 */ /* 0x140fe40000001e14 */
[C-C-:B------:R-:W-:Y:S02]  /*48c0*/  SHF.R.W.U32 R11, R20.reuse, 0xd, R20.reuse ;  /* 0x0000000d140b7819 */ /* 0x140fe40000001e14 */
[----:B------:R-:W-:Y:S02]  /*48d0*/  LOP3.LUT R27, R29, R28, R27, 0x96, !PT ;  /* 0x0000001c1d1b7212 */ /* 0x000fe400078e961b */
[----:B------:R-:W-:-:S02]  /*48e0*/  SHF.R.W.U32 R20, R20, 0x16, R20 ;  /* 0x0000001614147819 */ /* 0x000fc40000001e14 */
[----:B------:R-:W-:Y:S02]  /*48f0*/  IADD3 R9, PT, PT, R26, R16, R9 ;  /* 0x000000101a097210 */ /* 0x000fe40007ffe009 */
[----:B------:R-:W-:Y:S02]  /*4900*/  LOP3.LUT R11, R20, R11, R10, 0x96, !PT ;  /* 0x0000000b140b7212 */ /* 0x000fe400078e960a */
[----:B------:R-:W-:-:S04]  /*4910*/  IADD3 R9, PT, PT, R27, R9, R22 ;  /* 0x000000091b097210 */ /* 0x000fc80007ffe016 */
[----:B------:R-:W-:-:S04]  /*4920*/  IADD3 R9, PT, PT, R11, R9, R8 ;  /* 0x000000090b097210 */ /* 0x000fc80007ffe008 */
[----:B------:R-:W-:-:S13]  /*4930*/  ISETP.NE.AND P0, PT, R9, -0x307b5f59, PT ;  /* 0xcf84a0a70900780c */ /* 0x000fda0003f05270 */
[----:B------:R-:W-:Y:S05]  /*4940*/  @!P0 BREAK.RELIABLE B0 ;  /* 0x0000000000008942 */ /* 0x000fea0003800100 */
[----:B------:R-:W-:Y:S05]  /*4950*/  @!P0 BREAK.RELIABLE B1 ;  /* 0x0000000000018942 */ /* 0x000fea0003800100 */
[----:B------:R-:W-:Y:S05]  /*4960*/  @!P0 BRA `(.L_x_4) ;  /* 0x0000000000348947 */ /* 0x000fea0003800000 */
.L_x_3:
[----:B------:R-:W-:Y:S05]  /*4970*/  BSYNC.RELIABLE B0 ;  /* 0x0000000000007941 */ /* 0x000fea0003800100 */
.L_x_2:
[C---:B------:R-:W-:Y:S01]  /*4980*/  LOP3.LUT R8, R6.reuse, 0xff, RZ, 0xc0, !PT ;  /* 0x000000ff06087812 */ /* 0x040fe200078ec0ff */
[----:B------:R-:W-:-:S03]  /*4990*/  VIADD R6, R6, 0x1 ;  /* 0x0000000106067836 */ /* 0x000fc60000000000 */
[----:B------:R-:W-:-:S13]  /*49a0*/  ISETP.GE.U32.AND P0, PT, R8, 0x58, PT ;  /* 0x000000580800780c */ /* 0x000fda0003f06070 */
[----:B------:R-:W-:Y:S05]  /*49b0*/  @!P0 BRA `(.L_x_5) ;  /* 0xffffffb8001c8947 */ /* 0x000fea000383ffff */
[----:B------:R-:W-:Y:S05]  /*49c0*/  BSYNC.RELIABLE B1 ;  /* 0x0000000000017941 */ /* 0x000fea0003800100 */
.L_x_1:
[C---:B------:R-:W-:Y:S01]  /*49d0*/  LOP3.LUT R5, R3.reuse, 0xff, RZ, 0xc0, !PT ;  /* 0x000000ff03057812 */ /* 0x040fe200078ec0ff */
[----:B------:R-:W-:-:S03]  /*49e0*/  VIADD R3, R3, 0x1 ;  /* 0x0000000103037836 */ /* 0x000fc60000000000 */
[----:B------:R-:W-:-:S13]  /*49f0*/  ISETP.GE.U32.AND P0, PT, R5, 0x58, PT ;  /* 0x000000580500780c */ /* 0x000fda0003f06070 */
[----:B------:R-:W-:Y:S05]  /*4a00*/  @!P0 BRA `(.L_x_6) ;  /* 0xffffffb400f48947 */ /* 0x000fea000383ffff */
[----:B------:R-:W-:Y:S02]  /*4a10*/  IMAD.MOV.U32 R8, RZ, RZ, -0x1 ;  /* 0xffffffffff087424 */ /* 0x000fe400078e00ff */
[----:B------:R-:W-:Y:S01]  /*4a20*/  IMAD.MOV.U32 R9, RZ, RZ, -0x1 ;  /* 0xffffffffff097424 */ /* 0x000fe200078e00ff */
[----:B------:R-:W-:Y:S06]  /*4a30*/  BRA `(.L_x_7) ;  /* 0x0000000000087947 */ /* 0x000fec0003800000 */
.L_x_4:
[----:B------:R-:W-:Y:S02]  /*4a40*/  IMAD.MOV.U32 R8, RZ, RZ, R18 ;  /* 0x000000ffff087224 */ /* 0x000fe400078e0012 */
[----:B------:R-:W-:-:S07]  /*4a50*/  IMAD.MOV.U32 R9, RZ, RZ, RZ ;  /* 0x000000ffff097224 */ /* 0x000fce00078e00ff */
.L_x_7:
[----:B------:R-:W-:Y:S05]  /*4a60*/  BSYNC.RECONVERGENT B2 ;  /* 0x0000000000027941 */ /* 0x000fea0003800200 */
.L_x_0:
[----:B------:R-:W-:Y:S05]  /*4a70*/  WARPSYNC.ALL ;  /* 0x0000000000007948 */ /* 0x000fea0003800000 */
[----:B------:R-:W-:-:S04]  /*4a80*/  ISETP.GT.U32.AND P0, PT, R8, R24, PT ;  /* 0x000000180800720c */ /* 0x000fc80003f04070 */
[----:B------:R-:W-:-:S13]  /*4a90*/  ISETP.GT.U32.AND.EX P0, PT, R9, RZ, PT, P0 ;  /* 0x000000ff0900720c */ /* 0x000fda0003f04100 */
[----:B------:R-:W-:Y:S05]  /*4aa0*/  @P0 EXIT ;  /* 0x000000000000094d */ /* 0x000fea0003800000 */
[----:B------:R-:W0:Y:S01]  /*4ab0*/  LDC.64 R2, c[0x0][0x3c0] ;  /* 0x0000f000ff027b82 */ /* 0x000e220000000a00 */
[----:B------:R-:W-:Y:S01]  /*4ac0*/  BSSY B2, `(.L_x_8) ;  /* 0x0000007000027945 */ /* 0x000fe20003800000 */
[----:B------:R-:W-:-:S07]  /*4ad0*/  IMAD.MOV.U32 R11, RZ, RZ, 0x1 ;  /* 0x00000001ff0b7424 */ /* 0x000fce00078e00ff */
.L_x_9:
[----:B------:R-:W-:Y:S01]  /*4ae0*/  IMAD.MOV.U32 R10, RZ, RZ, RZ ;  /* 0x000000ffff0a7224 */ /* 0x000fe200078e00ff */
[----:B------:R-:W-:Y:S05]  /*4af0*/  YIELD ;  /* 0x0000000000007946 */ /* 0x000fea0003800000 */
[----:B0-----:R-:W2:Y:S02]  /*4b00*/  ATOMG.E.CAS.STRONG.GPU PT, R5, [R2], R10, R11 ;  /* 0x0000000a020573a9 */ /* 0x001ea400001ee10b */
[----:B--2---:R-:W-:-:S13]  /*4b10*/  ISETP.NE.AND P0, PT, R5, RZ, PT ;  /* 0x000000ff0500720c */ /* 0x004fda0003f05270 */
[----:B------:R-:W-:Y:S05]  /*4b20*/  @P0 BRA `(.L_x_9) ;  /* 0xfffffffc00ec0947 */ /* 0x000fea000383ffff */
[----:B------:R-:W-:Y:S05]  /*4b30*/  BSYNC B2 ;  /* 0x0000000000027941 */ /* 0x000fea0003800000 */
.L_x_8:
[----:B------:R-:W2:Y:S01]  /*4b40*/  LDG.E R5, desc[UR10][R12.64] ;  /* 0x0000000a0c057981 */ /* 0x000ea2000c1e1900 */
[----:B------:R-:W-:Y:S01]  /*4b50*/  BSSY.RECONVERGENT B2, `(.L_x_10) ;  /* 0x000001a000027945 */ /* 0x000fe20003800200 */
[----:B--2---:R-:W-:-:S04]  /*4b60*/  ISETP.GE.U32.AND P0, PT, R8, R5, PT ;  /* 0x000000050800720c */ /* 0x004fc80003f06070 */
[----:B------:R-:W-:-:S13]  /*4b70*/  ISETP.GE.U32.AND.EX P0, PT, R9, RZ, PT, P0 ;  /* 0x000000ff0900720c */ /* 0x000fda0003f06100 */
[----:B------:R-:W-:Y:S05]  /*4b80*/  @P0 BRA `(.L_x_11) ;  /* 0x0000000000580947 */ /* 0x000fea0003800000 */
[----:B------:R-:W0:Y:S01]  /*4b90*/  LDC.64 R10, c[0x0][0x3b0] ;  /* 0x0000ec00ff0a7b82 */ /* 0x000e220000000a00 */
[--C-:B------:R-:W-:Y:S01]  /*4ba0*/  SHF.R.U32.HI R5, RZ, 0x8, R19.reuse ;  /* 0x00000008ff057819 */ /* 0x100fe20000011613 */
[----:B------:R1:W-:Y:S01]  /*4bb0*/  STG.E desc[UR10][R12.64], R8 ;  /* 0x000000080c007986 */ /* 0x0003e2000c10190a */
[----:B------:R-:W-:Y:S02]  /*4bc0*/  SHF.R.U32.HI R9, RZ, 0x10, R19 ;  /* 0x00000010ff097819 */ /* 0x000fe40000011613 */
[C-C-:B------:R-:W-:Y:S02]  /*4bd0*/  SHF.R.U64 R21, R0.reuse, 0x8, R7.reuse ;  /* 0x0000000800157819 */ /* 0x140fe40000001207 */
[C-C-:B------:R-:W-:Y:S01]  /*4be0*/  SHF.R.U64 R17, R0.reuse, 0x10, R7.reuse ;  /* 0x0000001000117819 */ /* 0x140fe20000001207 */
[----:B------:R-:W2:Y:S01]  /*4bf0*/  LDC.U8 R23, c[0x0][0x3a4] ;  /* 0x0000e900ff177b82 */ /* 0x000ea20000000000 */
[----:B------:R-:W-:Y:S02]  /*4c00*/  SHF.R.U64 R15, R0, 0x18, R7 ;  /* 0x00000018000f7819 */ /* 0x000fe40000001207 */
[----:B------:R-:W-:-:S02]  /*4c10*/  SHF.R.U32.HI R19, RZ, 0x18, R19 ;  /* 0x00000018ff137819 */ /* 0x000fc40000011613 */
[----:B------:R-:W-:Y:S01]  /*4c20*/  SHF.R.U32.HI R7, RZ, 0x8, R7 ;  /* 0x00000008ff077819 */ /* 0x000fe20000011607 */
[----:B0-----:R1:W-:Y:S04]  /*4c30*/  STG.E.U8 desc[UR10][R10.64+0x2], R5 ;  /* 0x000002050a007986 */ /* 0x0013e8000c10110a */
[----:B------:R1:W-:Y:S04]  /*4c40*/  STG.E.U8 desc[UR10][R10.64+0x1], R9 ;  /* 0x000001090a007986 */ /* 0x0003e8000c10110a */
        /* <DEDUP_REMOVED lines=8> */
[----:B------:R1:W-:Y:S04]  /*4cd0*/  STG.E.U8 desc[UR10][R10.64+0xb], RZ ;  /* 0x00000bff0a007986 */ /* 0x0003e8000c10110a */
[----:B--2---:R1:W-:Y:S02]  /*4ce0*/  STG.E.U8 desc[UR10][R10.64+0x3], R23 ;  /* 0x000003170a007986 */ /* 0x0043e4000c10110a */
.L_x_11:
[----:B------:R-:W-:Y:S05]  /*4cf0*/  BSYNC.RECONVERGENT B2 ;  /* 0x0000000000027941 */ /* 0x000fea0003800200 */
.L_x_10:
[----:B------:R-:W-:Y:S01]  /*4d00*/  ATOMG.E.EXCH.STRONG.GPU PT, RZ, desc[UR10][R2.64], RZ ;  /* 0x800000ff02ff79a8 */ /* 0x000fe2000c1ef10a */
[----:B------:R-:W-:Y:S05]  /*4d10*/  EXIT ;  /* 0x000000000000794d */ /* 0x000fea0003800000 */
.L_x_12:
[----:B------:R-:W-:-:S00]  /*4d20*/  BRA `(.L_x_12) ;  /* 0xfffffffc00fc7947 */ /* 0x000fc0000383ffff */
[----:B------:R-:W-:-:S00]  /*4d30*/  NOP ;  /* 0x0000000000007918 */ /* 0x000fc00000000000 */
        /* <DEDUP_REMOVED lines=12> */
.L_x_13:


//--------------------- .nv.shared.reserved.0     --------------------------
	.section	.nv.shared.reserved.0,"aw",@nobits
	.weak		__nv_reservedSMEM_offset_0_alias
	.size		__nv_reservedSMEM_offset_0_alias, 0, 64
	.other		__nv_reservedSMEM_offset_0_alias,@"STO_CUDA_RESERVED_SHARED STV_DEFAULT"
__nv_reservedSMEM_offset_0_alias:
	.zero		0
	.zero		64


//--------------------- .nv.constant0._Z6kerneljjjjjjjjjjmPhPjS0_ --------------------------
	.section	.nv.constant0._Z6kerneljjjjjjjjjjmPhPjS0_,"a",@progbits
	.sectionflags	@""
	.align	4
.nv.constant0._Z6kerneljjjjjjjjjjmPhPjS0_:
	.zero		968


//--------------------- SYMBOLS --------------------------

	.type		.nv.reservedSmem.offset0,@object
	.size		.nv.reservedSmem.offset0,0x4
